//
// Generated by NVIDIA NVVM Compiler
//
// Compiler Build ID: CL-36424714
// Cuda compilation tools, release 13.0, V13.0.88
// Based on NVVM 20.0.0
//

.version 9.0
.target sm_100
.address_size 64

	// .globl	_Z11stencil_sumPdS_ii
.func  (.param .b64 func_retval0) __internal_accurate_pow
(
	.param .b64 __internal_accurate_pow_param_0
)
;
.extern .shared .align 16 .b8 sdata[];

.visible .entry _Z11stencil_sumPdS_ii(
	.param .u64 .ptr .align 1 _Z11stencil_sumPdS_ii_param_0,
	.param .u64 .ptr .align 1 _Z11stencil_sumPdS_ii_param_1,
	.param .u32 _Z11stencil_sumPdS_ii_param_2,
	.param .u32 _Z11stencil_sumPdS_ii_param_3
)
{
	.reg .pred 	%p<2>;
	.reg .b32 	%r<14>;
	.reg .b64 	%rd<15>;
	.reg .b64 	%fd<9>;

	ld.param.u64 	%rd1, [_Z11stencil_sumPdS_ii_param_0];
	ld.param.u64 	%rd2, [_Z11stencil_sumPdS_ii_param_1];
	ld.param.u32 	%r3, [_Z11stencil_sumPdS_ii_param_2];
	ld.param.u32 	%r2, [_Z11stencil_sumPdS_ii_param_3];
	mov.u32 	%r4, %ctaid.x;
	mov.u32 	%r5, %ntid.x;
	mov.u32 	%r6, %tid.x;
	mad.lo.s32 	%r1, %r4, %r5, %r6;
	mul.lo.s32 	%r7, %r2, %r3;
	setp.ge.s32 	%p1, %r1, %r7;
	@%p1 bra 	$L__BB0_2;
	div.s32 	%r8, %r1, %r2;
	add.s32 	%r9, %r2, 2;
	cvta.to.global.u64 	%rd3, %rd1;
	cvta.to.global.u64 	%rd4, %rd2;
	mad.lo.s32 	%r10, %r9, %r8, %r9;
	mul.lo.s32 	%r11, %r8, %r2;
	sub.s32 	%r12, %r1, %r11;
	add.s32 	%r13, %r10, %r12;
	cvt.s64.s32 	%rd5, %r13;
	mul.wide.s32 	%rd6, %r13, 8;
	add.s64 	%rd7, %rd3, %rd6;
	ld.global.f64 	%fd1, [%rd7];
	ld.global.f64 	%fd2, [%rd7+16];
	add.f64 	%fd3, %fd1, %fd2;
	cvt.s64.s32 	%rd8, %r9;
	sub.s64 	%rd9, %rd5, %rd8;
	shl.b64 	%rd10, %rd9, 3;
	add.s64 	%rd11, %rd3, %rd10;
	ld.global.f64 	%fd4, [%rd11+8];
	add.f64 	%fd5, %fd3, %fd4;
	mul.wide.s32 	%rd12, %r9, 8;
	add.s64 	%rd13, %rd7, %rd12;
	ld.global.f64 	%fd6, [%rd13+8];
	add.f64 	%fd7, %fd5, %fd6;
	mul.f64 	%fd8, %fd7, 0d3FD0000000000000;
	add.s64 	%rd14, %rd4, %rd6;
	st.global.f64 	[%rd14+8], %fd8;
$L__BB0_2:
	ret;

}
	// .globl	_Z12stencil_normPdS_ii
.visible .entry _Z12stencil_normPdS_ii(
	.param .u64 .ptr .align 1 _Z12stencil_normPdS_ii_param_0,
	.param .u64 .ptr .align 1 _Z12stencil_normPdS_ii_param_1,
	.param .u32 _Z12stencil_normPdS_ii_param_2,
	.param .u32 _Z12stencil_normPdS_ii_param_3
)
{
	.reg .pred 	%p<15>;
	.reg .b32 	%r<32>;
	.reg .b64 	%rd<16>;
	.reg .b64 	%fd<28>;

	ld.param.u64 	%rd1, [_Z12stencil_normPdS_ii_param_0];
	ld.param.u64 	%rd2, [_Z12stencil_normPdS_ii_param_1];
	ld.param.u32 	%r7, [_Z12stencil_normPdS_ii_param_2];
	ld.param.u32 	%r6, [_Z12stencil_normPdS_ii_param_3];
	mov.u32 	%r8, %ctaid.x;
	mov.u32 	%r9, %ntid.x;
	mov.u32 	%r10, %tid.x;
	mad.lo.s32 	%r1, %r8, %r9, %r10;
	div.s32 	%r2, %r1, %r6;
	mul.lo.s32 	%r11, %r6, %r7;
	setp.ge.s32 	%p1, %r1, %r11;
	@%p1 bra 	$L__BB1_9;
	add.s32 	%r12, %r6, 2;
	cvta.to.global.u64 	%rd3, %rd1;
	mad.lo.s32 	%r13, %r12, %r2, %r12;
	mul.lo.s32 	%r14, %r2, %r6;
	sub.s32 	%r15, %r1, %r14;
	add.s32 	%r16, %r13, %r15;
	cvt.s64.s32 	%rd4, %r16;
	mul.wide.s32 	%rd5, %r16, 8;
	add.s64 	%rd6, %rd3, %rd5;
	ld.global.f64 	%fd9, [%rd6+8];
	mul.f64 	%fd10, %fd9, 0d4010000000000000;
	ld.global.f64 	%fd11, [%rd6];
	sub.f64 	%fd12, %fd10, %fd11;
	ld.global.f64 	%fd13, [%rd6+16];
	sub.f64 	%fd14, %fd12, %fd13;
	cvt.s64.s32 	%rd7, %r12;
	sub.s64 	%rd8, %rd4, %rd7;
	shl.b64 	%rd9, %rd8, 3;
	add.s64 	%rd10, %rd3, %rd9;
	ld.global.f64 	%fd15, [%rd10+8];
	sub.f64 	%fd16, %fd14, %fd15;
	mul.wide.s32 	%rd11, %r12, 8;
	add.s64 	%rd12, %rd6, %rd11;
	ld.global.f64 	%fd17, [%rd12+8];
	sub.f64 	%fd1, %fd16, %fd17;
	{
	.reg .b32 %temp; 
	mov.b64 	{%temp, %r3}, %fd1;
	}
	mov.f64 	%fd18, 0d4000000000000000;
	{
	.reg .b32 %temp; 
	mov.b64 	{%temp, %r17}, %fd18;
	}
	and.b32  	%r5, %r17, 2146435072;
	setp.eq.s32 	%p2, %r5, 1062207488;
	abs.f64 	%fd2, %fd1;
	{ // callseq 0, 0
	.param .b64 param0;
	st.param.f64 	[param0], %fd2;
	.param .b64 retval0;
	call.uni (retval0), 
	__internal_accurate_pow, 
	(
	param0
	);
	ld.param.f64 	%fd19, [retval0];
	} // callseq 0
	setp.lt.s32 	%p3, %r3, 0;
	neg.f64 	%fd21, %fd19;
	selp.f64 	%fd22, %fd21, %fd19, %p2;
	selp.f64 	%fd27, %fd22, %fd19, %p3;
	setp.neu.f64 	%p4, %fd1, 0d0000000000000000;
	@%p4 bra 	$L__BB1_3;
	setp.eq.s32 	%p5, %r5, 1062207488;
	selp.b32 	%r18, %r3, 0, %p5;
	setp.lt.s32 	%p6, %r17, 0;
	or.b32  	%r19, %r18, 2146435072;
	selp.b32 	%r20, %r19, %r18, %p6;
	mov.b32 	%r21, 0;
	mov.b64 	%fd27, {%r21, %r20};
$L__BB1_3:
	add.f64 	%fd23, %fd1, 0d4000000000000000;
	{
	.reg .b32 %temp; 
	mov.b64 	{%temp, %r22}, %fd23;
	}
	and.b32  	%r23, %r22, 2146435072;
	setp.ne.s32 	%p7, %r23, 2146435072;
	@%p7 bra 	$L__BB1_8;
	setp.num.f64 	%p8, %fd1, %fd1;
	@%p8 bra 	$L__BB1_6;
	mov.f64 	%fd24, 0d4000000000000000;
	add.rn.f64 	%fd27, %fd1, %fd24;
	bra.uni 	$L__BB1_8;
$L__BB1_6:
	setp.neu.f64 	%p9, %fd2, 0d7FF0000000000000;
	@%p9 bra 	$L__BB1_8;
	setp.lt.s32 	%p10, %r3, 0;
	setp.eq.s32 	%p11, %r5, 1062207488;
	setp.lt.s32 	%p12, %r17, 0;
	selp.b32 	%r25, 0, 2146435072, %p12;
	and.b32  	%r26, %r17, 2147483647;
	setp.ne.s32 	%p13, %r26, 1071644672;
	or.b32  	%r27, %r25, -2147483648;
	selp.b32 	%r28, %r27, %r25, %p13;
	selp.b32 	%r29, %r28, %r25, %p11;
	selp.b32 	%r30, %r29, %r25, %p10;
	mov.b32 	%r31, 0;
	mov.b64 	%fd27, {%r31, %r30};
$L__BB1_8:
	setp.eq.f64 	%p14, %fd1, 0d3FF0000000000000;
	selp.f64 	%fd25, 0d3FF0000000000000, %fd27, %p14;
	cvta.to.global.u64 	%rd13, %rd2;
	mul.wide.s32 	%rd14, %r1, 8;
	add.s64 	%rd15, %rd13, %rd14;
	st.global.f64 	[%rd15], %fd25;
$L__BB1_9:
	ret;

}
	// .globl	_Z6reducePdS_ii
.visible .entry _Z6reducePdS_ii(
	.param .u64 .ptr .align 1 _Z6reducePdS_ii_param_0,
	.param .u64 .ptr .align 1 _Z6reducePdS_ii_param_1,
	.param .u32 _Z6reducePdS_ii_param_2,
	.param .u32 _Z6reducePdS_ii_param_3
)
{
	.reg .pred 	%p<6>;
	.reg .b32 	%r<19>;
	.reg .b64 	%rd<12>;
	.reg .b64 	%fd<8>;

	ld.param.u64 	%rd1, [_Z6reducePdS_ii_param_0];
	ld.param.u64 	%rd2, [_Z6reducePdS_ii_param_1];
	ld.param.u32 	%r9, [_Z6reducePdS_ii_param_2];
	ld.param.u32 	%r10, [_Z6reducePdS_ii_param_3];
	mov.u32 	%r1, %tid.x;
	mov.u32 	%r2, %ctaid.x;
	mov.u32 	%r18, %ntid.x;
	mul.lo.s32 	%r11, %r18, %r2;
	shl.b32 	%r12, %r11, 1;
	add.s32 	%r4, %r12, %r1;
	add.s32 	%r5, %r4, %r18;
	mul.lo.s32 	%r13, %r10, %r9;
	setp.ge.u32 	%p1, %r5, %r13;
	shl.b32 	%r14, %r1, 3;
	mov.u32 	%r15, sdata;
	add.s32 	%r6, %r15, %r14;
	@%p1 bra 	$L__BB2_2;
	cvta.to.global.u64 	%rd4, %rd1;
	mul.wide.s32 	%rd5, %r4, 8;
	add.s64 	%rd6, %rd4, %rd5;
	ld.global.f64 	%fd1, [%rd6];
	mul.wide.u32 	%rd7, %r5, 8;
	add.s64 	%rd8, %rd4, %rd7;
	ld.global.f64 	%fd2, [%rd8];
	add.f64 	%fd3, %fd1, %fd2;
	st.shared.f64 	[%r6], %fd3;
	bra.uni 	$L__BB2_3;
$L__BB2_2:
	mov.b64 	%rd3, 0;
	st.shared.u64 	[%r6], %rd3;
$L__BB2_3:
	bar.sync 	0;
	setp.lt.u32 	%p2, %r18, 2;
	@%p2 bra 	$L__BB2_7;
$L__BB2_4:
	shr.u32 	%r8, %r18, 1;
	setp.ge.u32 	%p3, %r1, %r8;
	@%p3 bra 	$L__BB2_6;
	shl.b32 	%r16, %r8, 3;
	add.s32 	%r17, %r6, %r16;
	ld.shared.f64 	%fd4, [%r17];
	ld.shared.f64 	%fd5, [%r6];
	add.f64 	%fd6, %fd4, %fd5;
	st.shared.f64 	[%r6], %fd6;
$L__BB2_6:
	bar.sync 	0;
	setp.gt.u32 	%p4, %r18, 3;
	mov.u32 	%r18, %r8;
	@%p4 bra 	$L__BB2_4;
$L__BB2_7:
	setp.ne.s32 	%p5, %r1, 0;
	@%p5 bra 	$L__BB2_9;
	ld.shared.f64 	%fd7, [sdata];
	cvta.to.global.u64 	%rd9, %rd2;
	mul.wide.u32 	%rd10, %r2, 8;
	add.s64 	%rd11, %rd9, %rd10;
	st.global.f64 	[%rd11], %fd7;
$L__BB2_9:
	ret;

}
.func  (.param .b64 func_retval0) __internal_accurate_pow(
	.param .b64 __internal_accurate_pow_param_0
)
{
	.reg .pred 	%p<8>;
	.reg .b32 	%r<49>;
	.reg .b32 	%f<3>;
	.reg .b64 	%fd<109>;

	ld.param.f64 	%fd10, [__internal_accurate_pow_param_0];
	{
	.reg .b32 %temp; 
	mov.b64 	{%temp, %r46}, %fd10;
	}
	{
	.reg .b32 %temp; 
	mov.b64 	{%r45, %temp}, %fd10;
	}
	shr.u32 	%r47, %r46, 20;
	setp.gt.u32 	%p1, %r46, 1048575;
	@%p1 bra 	$L__BB3_2;
	mul.f64 	%fd11, %fd10, 0d4350000000000000;
	{
	.reg .b32 %temp; 
	mov.b64 	{%temp, %r46}, %fd11;
	}
	{
	.reg .b32 %temp; 
	mov.b64 	{%r45, %temp}, %fd11;
	}
	shr.u32 	%r16, %r46, 20;
	add.s32 	%r47, %r16, -54;
$L__BB3_2:
	add.s32 	%r48, %r47, -1023;
	and.b32  	%r17, %r46, -2146435073;
	or.b32  	%r18, %r17, 1072693248;
	mov.b64 	%fd107, {%r45, %r18};
	setp.lt.u32 	%p2, %r18, 1073127583;
	@%p2 bra 	$L__BB3_4;
	{
	.reg .b32 %temp; 
	mov.b64 	{%r19, %temp}, %fd107;
	}
	{
	.reg .b32 %temp; 
	mov.b64 	{%temp, %r20}, %fd107;
	}
	add.s32 	%r21, %r20, -1048576;
	mov.b64 	%fd107, {%r19, %r21};
	add.s32 	%r48, %r47, -1022;
$L__BB3_4:
	add.f64 	%fd12, %fd107, 0dBFF0000000000000;
	add.f64 	%fd13, %fd107, 0d3FF0000000000000;
	rcp.approx.ftz.f64 	%fd14, %fd13;
	neg.f64 	%fd15, %fd13;
	fma.rn.f64 	%fd16, %fd15, %fd14, 0d3FF0000000000000;
	fma.rn.f64 	%fd17, %fd16, %fd16, %fd16;
	fma.rn.f64 	%fd18, %fd17, %fd14, %fd14;
	mul.f64 	%fd19, %fd12, %fd18;
	fma.rn.f64 	%fd20, %fd12, %fd18, %fd19;
	mul.f64 	%fd21, %fd20, %fd20;
	fma.rn.f64 	%fd22, %fd21, 0d3EB0F5FF7D2CAFE2, 0d3ED0F5D241AD3B5A;
	fma.rn.f64 	%fd23, %fd22, %fd21, 0d3EF3B20A75488A3F;
	fma.rn.f64 	%fd24, %fd23, %fd21, 0d3F1745CDE4FAECD5;
	fma.rn.f64 	%fd25, %fd24, %fd21, 0d3F3C71C7258A578B;
	fma.rn.f64 	%fd26, %fd25, %fd21, 0d3F6249249242B910;
	fma.rn.f64 	%fd27, %fd26, %fd21, 0d3F89999999999DFB;
	sub.f64 	%fd28, %fd12, %fd20;
	add.f64 	%fd29, %fd28, %fd28;
	neg.f64 	%fd30, %fd20;
	fma.rn.f64 	%fd31, %fd30, %fd12, %fd29;
	mul.f64 	%fd32, %fd18, %fd31;
	fma.rn.f64 	%fd33, %fd21, %fd27, 0d3FB5555555555555;
	mov.f64 	%fd34, 0d3FB5555555555555;
	sub.f64 	%fd35, %fd34, %fd33;
	fma.rn.f64 	%fd36, %fd21, %fd27, %fd35;
	add.f64 	%fd37, %fd36, 0dBC46A4CB00B9E7B0;
	add.f64 	%fd38, %fd33, %fd37;
	sub.f64 	%fd39, %fd33, %fd38;
	add.f64 	%fd40, %fd37, %fd39;
	mul.rn.f64 	%fd41, %fd20, %fd20;
	neg.f64 	%fd42, %fd41;
	fma.rn.f64 	%fd43, %fd20, %fd20, %fd42;
	{
	.reg .b32 %temp; 
	mov.b64 	{%r22, %temp}, %fd32;
	}
	{
	.reg .b32 %temp; 
	mov.b64 	{%temp, %r23}, %fd32;
	}
	add.s32 	%r24, %r23, 1048576;
	mov.b64 	%fd44, {%r22, %r24};
	fma.rn.f64 	%fd45, %fd20, %fd44, %fd43;
	mul.rn.f64 	%fd46, %fd41, %fd20;
	neg.f64 	%fd47, %fd46;
	fma.rn.f64 	%fd48, %fd41, %fd20, %fd47;
	fma.rn.f64 	%fd49, %fd41, %fd32, %fd48;
	fma.rn.f64 	%fd50, %fd45, %fd20, %fd49;
	mul.rn.f64 	%fd51, %fd38, %fd46;
	neg.f64 	%fd52, %fd51;
	fma.rn.f64 	%fd53, %fd38, %fd46, %fd52;
	fma.rn.f64 	%fd54, %fd38, %fd50, %fd53;
	fma.rn.f64 	%fd55, %fd40, %fd46, %fd54;
	add.f64 	%fd56, %fd51, %fd55;
	sub.f64 	%fd57, %fd51, %fd56;
	add.f64 	%fd58, %fd55, %fd57;
	add.f64 	%fd59, %fd20, %fd56;
	sub.f64 	%fd60, %fd20, %fd59;
	add.f64 	%fd61, %fd56, %fd60;
	add.f64 	%fd62, %fd58, %fd61;
	add.f64 	%fd63, %fd32, %fd62;
	add.f64 	%fd64, %fd59, %fd63;
	sub.f64 	%fd65, %fd59, %fd64;
	add.f64 	%fd66, %fd63, %fd65;
	xor.b32  	%r25, %r48, -2147483648;
	mov.b32 	%r26, 1127219200;
	mov.b64 	%fd67, {%r25, %r26};
	mov.b32 	%r27, -2147483648;
	mov.b64 	%fd68, {%r27, %r26};
	sub.f64 	%fd69, %fd67, %fd68;
	fma.rn.f64 	%fd70, %fd69, 0d3FE62E42FEFA39EF, %fd64;
	fma.rn.f64 	%fd71, %fd69, 0dBFE62E42FEFA39EF, %fd70;
	sub.f64 	%fd72, %fd71, %fd64;
	sub.f64 	%fd73, %fd66, %fd72;
	fma.rn.f64 	%fd74, %fd69, 0d3C7ABC9E3B39803F, %fd73;
	add.f64 	%fd75, %fd70, %fd74;
	sub.f64 	%fd76, %fd70, %fd75;
	add.f64 	%fd77, %fd74, %fd76;
	mov.f64 	%fd78, 0d4000000000000000;
	{
	.reg .b32 %temp; 
	mov.b64 	{%temp, %r28}, %fd78;
	}
	{
	.reg .b32 %temp; 
	mov.b64 	{%r29, %temp}, %fd78;
	}
	shl.b32 	%r30, %r28, 1;
	setp.gt.u32 	%p3, %r30, -33554433;
	and.b32  	%r31, %r28, -15728641;
	selp.b32 	%r32, %r31, %r28, %p3;
	mov.b64 	%fd79, {%r29, %r32};
	mul.rn.f64 	%fd80, %fd75, %fd79;
	neg.f64 	%fd81, %fd80;
	fma.rn.f64 	%fd82, %fd75, %fd79, %fd81;
	fma.rn.f64 	%fd83, %fd77, %fd79, %fd82;
	add.f64 	%fd4, %fd80, %fd83;
	sub.f64 	%fd84, %fd80, %fd4;
	add.f64 	%fd5, %fd83, %fd84;
	fma.rn.f64 	%fd85, %fd4, 0d3FF71547652B82FE, 0d4338000000000000;
	{
	.reg .b32 %temp; 
	mov.b64 	{%r13, %temp}, %fd85;
	}
	mov.f64 	%fd86, 0dC338000000000000;
	add.rn.f64 	%fd87, %fd85, %fd86;
	fma.rn.f64 	%fd88, %fd87, 0dBFE62E42FEFA39EF, %fd4;
	fma.rn.f64 	%fd89, %fd87, 0dBC7ABC9E3B39803F, %fd88;
	fma.rn.f64 	%fd90, %fd89, 0d3E5ADE1569CE2BDF, 0d3E928AF3FCA213EA;
	fma.rn.f64 	%fd91, %fd90, %fd89, 0d3EC71DEE62401315;
	fma.rn.f64 	%fd92, %fd91, %fd89, 0d3EFA01997C89EB71;
	fma.rn.f64 	%fd93, %fd92, %fd89, 0d3F2A01A014761F65;
	fma.rn.f64 	%fd94, %fd93, %fd89, 0d3F56C16C1852B7AF;
	fma.rn.f64 	%fd95, %fd94, %fd89, 0d3F81111111122322;
	fma.rn.f64 	%fd96, %fd95, %fd89, 0d3FA55555555502A1;
	fma.rn.f64 	%fd97, %fd96, %fd89, 0d3FC5555555555511;
	fma.rn.f64 	%fd98, %fd97, %fd89, 0d3FE000000000000B;
	fma.rn.f64 	%fd99, %fd98, %fd89, 0d3FF0000000000000;
	fma.rn.f64 	%fd100, %fd99, %fd89, 0d3FF0000000000000;
	{
	.reg .b32 %temp; 
	mov.b64 	{%r14, %temp}, %fd100;
	}
	{
	.reg .b32 %temp; 
	mov.b64 	{%temp, %r15}, %fd100;
	}
	shl.b32 	%r33, %r13, 20;
	add.s32 	%r34, %r33, %r15;
	mov.b64 	%fd108, {%r14, %r34};
	{
	.reg .b32 %temp; 
	mov.b64 	{%temp, %r35}, %fd4;
	}
	mov.b32 	%f2, %r35;
	abs.f32 	%f1, %f2;
	setp.lt.f32 	%p4, %f1, 0f4086232B;
	@%p4 bra 	$L__BB3_7;
	setp.lt.f64 	%p5, %fd4, 0d0000000000000000;
	add.f64 	%fd101, %fd4, 0d7FF0000000000000;
	selp.f64 	%fd108, 0d0000000000000000, %fd101, %p5;
	setp.geu.f32 	%p6, %f1, 0f40874800;
	@%p6 bra 	$L__BB3_7;
	shr.u32 	%r36, %r13, 31;
	add.s32 	%r37, %r13, %r36;
	shr.s32 	%r38, %r37, 1;
	shl.b32 	%r39, %r38, 20;
	add.s32 	%r40, %r15, %r39;
	mov.b64 	%fd102, {%r14, %r40};
	sub.s32 	%r41, %r13, %r38;
	shl.b32 	%r42, %r41, 20;
	add.s32 	%r43, %r42, 1072693248;
	mov.b32 	%r44, 0;
	mov.b64 	%fd103, {%r44, %r43};
	mul.f64 	%fd108, %fd103, %fd102;
$L__BB3_7:
	abs.f64 	%fd104, %fd108;
	setp.eq.f64 	%p7, %fd104, 0d7FF0000000000000;
	fma.rn.f64 	%fd105, %fd108, %fd5, %fd108;
	selp.f64 	%fd106, %fd108, %fd105, %p7;
	st.param.f64 	[func_retval0], %fd106;
	ret;

}


// ===== COMPILED SASS (sm_100) =====

	.target	sm_100

	.elftype	@"ET_EXEC"


//--------------------- .note.nv.tkinfo           --------------------------
	.section	.note.nv.tkinfo,"",@"SHT_NOTE"
	.sectionflags	@"SHF_NOTE_NV_TKINFO"
	.tkinfo
        /*0018*/ 	.word	0x00000002
        /*0030*/ 	.string	""
        /*0030*/ 	.string	"ptxas"
        /*0030*/ 	.string	"Cuda compilation tools, release 13.0, V13.0.88"
        /*0030*/ 	.string	"Build cuda_13.0.r13.0/compiler.36424714_0"
        /*0030*/ 	.string	"-arch sm_100 -m 64 "



//--------------------- .note.nv.cuinfo           --------------------------
	.section	.note.nv.cuinfo,"",@"SHT_NOTE"
	.sectionflags	@"SHF_NOTE_NV_CUINFO"
        /*0018*/ 	.short	0x0002
        /*001a*/ 	.short	0x0064
        /*001c*/ 	.short	0x0082
	.zero		2


//--------------------- .nv.info                  --------------------------
	.section	.nv.info,"",@"SHT_CUDA_INFO"
	.align	4


	//----- nvinfo : EIATTR_REGCOUNT
	.align		4
        /*0000*/ 	.byte	0x04, 0x2f
        /*0002*/ 	.short	(.L_1 - .L_0)
	.align		4
.L_0:
        /*0004*/ 	.word	index@(_Z11stencil_sumPdS_ii)
        /*0008*/ 	.word	0x0000000e


	//----- nvinfo : EIATTR_FRAME_SIZE
	.align		4
.L_1:
        /*000c*/ 	.byte	0x04, 0x11
        /*000e*/ 	.short	(.L_3 - .L_2)
	.align		4
.L_2:
        /*0010*/ 	.word	index@(_Z11stencil_sumPdS_ii)
        /*0014*/ 	.word	0x00000000


	//----- nvinfo : EIATTR_REGCOUNT
	.align		4
.L_3:
        /*0018*/ 	.byte	0x04, 0x2f
        /*001a*/ 	.short	(.L_5 - .L_4)
	.align		4
.L_4:
        /*001c*/ 	.word	index@(_Z12stencil_normPdS_ii)
        /*0020*/ 	.word	0x0000001e


	//----- nvinfo : EIATTR_FRAME_SIZE
	.align		4
.L_5:
        /*0024*/ 	.byte	0x04, 0x11
        /*0026*/ 	.short	(.L_7 - .L_6)
	.align		4
.L_6:
        /*0028*/ 	.word	index@($_Z12stencil_normPdS_ii$__internal_accurate_pow)
        /*002c*/ 	.word	0x00000000


	//----- nvinfo : EIATTR_FRAME_SIZE
	.align		4
.L_7:
        /*0030*/ 	.byte	0x04, 0x11
        /*0032*/ 	.short	(.L_9 - .L_8)
	.align		4
.L_8:
        /*0034*/ 	.word	index@(_Z12stencil_normPdS_ii)
        /*0038*/ 	.word	0x00000000


	//----- nvinfo : EIATTR_REGCOUNT
	.align		4
.L_9:
        /*003c*/ 	.byte	0x04, 0x2f
        /*003e*/ 	.short	(.L_11 - .L_10)
	.align		4
.L_10:
        /*0040*/ 	.word	index@(_Z6reducePdS_ii)
        /*0044*/ 	.word	0x0000000e


	//----- nvinfo : EIATTR_FRAME_SIZE
	.align		4
.L_11:
        /*0048*/ 	.byte	0x04, 0x11
        /*004a*/ 	.short	(.L_13 - .L_12)
	.align		4
.L_12:
        /*004c*/ 	.word	index@(_Z6reducePdS_ii)
        /*0050*/ 	.word	0x00000000


	//----- nvinfo : EIATTR_MIN_STACK_SIZE
	.align		4
.L_13:
        /*0054*/ 	.byte	0x04, 0x12
        /*0056*/ 	.short	(.L_15 - .L_14)
	.align		4
.L_14:
        /*0058*/ 	.word	index@(_Z6reducePdS_ii)
        /*005c*/ 	.word	0x00000000


	//----- nvinfo : EIATTR_MIN_STACK_SIZE
	.align		4
.L_15:
        /*0060*/ 	.byte	0x04, 0x12
        /*0062*/ 	.short	(.L_17 - .L_16)
	.align		4
.L_16:
        /*0064*/ 	.word	index@(_Z12stencil_normPdS_ii)
        /*0068*/ 	.word	0x00000000


	//----- nvinfo : EIATTR_MIN_STACK_SIZE
	.align		4
.L_17:
        /*006c*/ 	.byte	0x04, 0x12
        /*006e*/ 	.short	(.L_19 - .L_18)
	.align		4
.L_18:
        /*0070*/ 	.word	index@(_Z11stencil_sumPdS_ii)
        /*0074*/ 	.word	0x00000000
.L_19:


//--------------------- .nv.compat                --------------------------
	.section	.nv.compat,"",@"SHT_CUDA_COMPAT_INFO"
	.align	4
        /*0000*/ 	.byte	0x02, 0x09, 0x00, 0x00, 0x02, 0x02, 0x01, 0x00, 0x02, 0x05, 0x05, 0x00, 0x03, 0x07, 0x01, 0x01
        /*0010*/ 	.byte	0x02, 0x03, 0x00, 0x00, 0x02, 0x06, 0x01, 0x00, 0x04, 0x0b, 0x08, 0x00, 0x01, 0x00, 0x00, 0x00
        /*0020*/ 	.byte	0x00, 0x00, 0x00, 0x00


//--------------------- .nv.info._Z6reducePdS_ii  --------------------------
	.section	.nv.info._Z6reducePdS_ii,"",@"SHT_CUDA_INFO"
	.sectionflags	@""
	.align	4


	//----- nvinfo : EIATTR_CUDA_API_VERSION
	.align		4
        /*0000*/ 	.byte	0x04, 0x37
        /*0002*/ 	.short	(.L_21 - .L_20)
.L_20:
        /*0004*/ 	.word	0x00000082


	//----- nvinfo : EIATTR_KPARAM_INFO
	.align		4
.L_21:
        /*0008*/ 	.byte	0x04, 0x17
        /*000a*/ 	.short	(.L_23 - .L_22)
.L_22:
        /*000c*/ 	.word	0x00000000
        /*0010*/ 	.short	0x0003
        /*0012*/ 	.short	0x0014
        /*0014*/ 	.byte	0x00, 0xf0, 0x11, 0x00


	//----- nvinfo : EIATTR_KPARAM_INFO
	.align		4
.L_23:
        /*0018*/ 	.byte	0x04, 0x17
        /*001a*/ 	.short	(.L_25 - .L_24)
.L_24:
        /*001c*/ 	.word	0x00000000
        /*0020*/ 	.short	0x0002
        /*0022*/ 	.short	0x0010
        /*0024*/ 	.byte	0x00, 0xf0, 0x11, 0x00


	//----- nvinfo : EIATTR_KPARAM_INFO
	.align		4
.L_25:
        /*0028*/ 	.byte	0x04, 0x17
        /*002a*/ 	.short	(.L_27 - .L_26)
.L_26:
        /*002c*/ 	.word	0x00000000
        /*0030*/ 	.short	0x0001
        /*0032*/ 	.short	0x0008
        /*0034*/ 	.byte	0x00, 0xf5, 0x21, 0x00


	//----- nvinfo : EIATTR_KPARAM_INFO
	.align		4
.L_27:
        /*0038*/ 	.byte	0x04, 0x17
        /*003a*/ 	.short	(.L_29 - .L_28)
.L_28:
        /*003c*/ 	.word	0x00000000
        /*0040*/ 	.short	0x0000
        /*0042*/ 	.short	0x0000
        /*0044*/ 	.byte	0x00, 0xf5, 0x21, 0x00


	//----- nvinfo : EIATTR_SPARSE_MMA_MASK
	.align		4
.L_29:
        /*0048*/ 	.byte	0x03, 0x50
        /*004a*/ 	.short	0x0000


	//----- nvinfo : EIATTR_MAXREG_COUNT
	.align		4
        /*004c*/ 	.byte	0x03, 0x1b
        /*004e*/ 	.short	0x00ff


	//----- nvinfo : EIATTR_NUM_BARRIERS
	.align		4
        /*0050*/ 	.byte	0x02, 0x4c
        /*0052*/ 	.byte	0x01
	.zero		1


	//----- nvinfo : EIATTR_MERCURY_ISA_VERSION
	.align		4
        /*0054*/ 	.byte	0x03, 0x5f
        /*0056*/ 	.short	0x0101


	//----- nvinfo : EIATTR_VRC_CTA_INIT_COUNT
	.align		4
        /*0058*/ 	.byte	0x02, 0x4a
	.zero		1
	.zero		1


	//----- nvinfo : EIATTR_EXIT_INSTR_OFFSETS
	.align		4
        /*005c*/ 	.byte	0x04, 0x1c
        /*005e*/ 	.short	(.L_31 - .L_30)


	//   ....[0]....
.L_30:
        /*0060*/ 	.word	0x00000270


	//   ....[1]....
        /*0064*/ 	.word	0x000002f0


	//----- nvinfo : EIATTR_CBANK_PARAM_SIZE
	.align		4
.L_31:
        /*0068*/ 	.byte	0x03, 0x19
        /*006a*/ 	.short	0x0018


	//----- nvinfo : EIATTR_PARAM_CBANK
	.align		4
        /*006c*/ 	.byte	0x04, 0x0a
        /*006e*/ 	.short	(.L_33 - .L_32)
	.align		4
.L_32:
        /*0070*/ 	.word	index@(.nv.constant0._Z6reducePdS_ii)
        /*0074*/ 	.short	0x0380
        /*0076*/ 	.short	0x0018


	//----- nvinfo : EIATTR_SW_WAR
	.align		4
.L_33:
        /*0078*/ 	.byte	0x04, 0x36
        /*007a*/ 	.short	(.L_35 - .L_34)
.L_34:
        /*007c*/ 	.word	0x00000008
.L_35:


//--------------------- .nv.info._Z12stencil_normPdS_ii --------------------------
	.section	.nv.info._Z12stencil_normPdS_ii,"",@"SHT_CUDA_INFO"
	.sectionflags	@""
	.align	4


	//----- nvinfo : EIATTR_CUDA_API_VERSION
	.align		4
        /*0000*/ 	.byte	0x04, 0x37
        /*0002*/ 	.short	(.L_37 - .L_36)
.L_36:
        /*0004*/ 	.word	0x00000082


	//----- nvinfo : EIATTR_KPARAM_INFO
	.align		4
.L_37:
        /*0008*/ 	.byte	0x04, 0x17
        /*000a*/ 	.short	(.L_39 - .L_38)
.L_38:
        /*000c*/ 	.word	0x00000000
        /*0010*/ 	.short	0x0003
        /*0012*/ 	.short	0x0014
        /*0014*/ 	.byte	0x00, 0xf0, 0x11, 0x00


	//----- nvinfo : EIATTR_KPARAM_INFO
	.align		4
.L_39:
        /*0018*/ 	.byte	0x04, 0x17
        /*001a*/ 	.short	(.L_41 - .L_40)
.L_40:
        /*001c*/ 	.word	0x00000000
        /*0020*/ 	.short	0x0002
        /*0022*/ 	.short	0x0010
        /*0024*/ 	.byte	0x00, 0xf0, 0x11, 0x00


	//----- nvinfo : EIATTR_KPARAM_INFO
	.align		4
.L_41:
        /*0028*/ 	.byte	0x04, 0x17
        /*002a*/ 	.short	(.L_43 - .L_42)
.L_42:
        /*002c*/ 	.word	0x00000000
        /*0030*/ 	.short	0x0001
        /*0032*/ 	.short	0x0008
        /*0034*/ 	.byte	0x00, 0xf5, 0x21, 0x00


	//----- nvinfo : EIATTR_KPARAM_INFO
	.align		4
.L_43:
        /*0038*/ 	.byte	0x04, 0x17
        /*003a*/ 	.short	(.L_45 - .L_44)
.L_44:
        /*003c*/ 	.word	0x00000000
        /*0040*/ 	.short	0x0000
        /*0042*/ 	.short	0x0000
        /*0044*/ 	.byte	0x00, 0xf5, 0x21, 0x00


	//----- nvinfo : EIATTR_SPARSE_MMA_MASK
	.align		4
.L_45:
        /*0048*/ 	.byte	0x03, 0x50
        /*004a*/ 	.short	0x0000


	//----- nvinfo : EIATTR_MAXREG_COUNT
	.align		4
        /*004c*/ 	.byte	0x03, 0x1b
        /*004e*/ 	.short	0x00ff


	//----- nvinfo : EIATTR_MERCURY_ISA_VERSION
	.align		4
        /*0050*/ 	.byte	0x03, 0x5f
        /*0052*/ 	.short	0x0101


	//----- nvinfo : EIATTR_VRC_CTA_INIT_COUNT
	.align		4
        /*0054*/ 	.byte	0x02, 0x4a
	.zero		1
	.zero		1


	//----- nvinfo : EIATTR_EXIT_INSTR_OFFSETS
	.align		4
        /*0058*/ 	.byte	0x04, 0x1c
        /*005a*/ 	.short	(.L_47 - .L_46)


	//   ....[0]....
.L_46:
        /*005c*/ 	.word	0x000001f0


	//   ....[1]....
        /*0060*/ 	.word	0x00000540


	//----- nvinfo : EIATTR_CRS_STACK_SIZE
	.align		4
.L_47:
        /*0064*/ 	.byte	0x04, 0x1e
        /*0066*/ 	.short	(.L_49 - .L_48)
.L_48:
        /*0068*/ 	.word	0x00000000


	//----- nvinfo : EIATTR_CBANK_PARAM_SIZE
	.align		4
.L_49:
        /*006c*/ 	.byte	0x03, 0x19
        /*006e*/ 	.short	0x0018


	//----- nvinfo : EIATTR_PARAM_CBANK
	.align		4
        /*0070*/ 	.byte	0x04, 0x0a
        /*0072*/ 	.short	(.L_51 - .L_50)
	.align		4
.L_50:
        /*0074*/ 	.word	index@(.nv.constant0._Z12stencil_normPdS_ii)
        /*0078*/ 	.short	0x0380
        /*007a*/ 	.short	0x0018


	//----- nvinfo : EIATTR_SW_WAR
	.align		4
.L_51:
        /*007c*/ 	.byte	0x04, 0x36
        /*007e*/ 	.short	(.L_53 - .L_52)
.L_52:
        /*0080*/ 	.word	0x00000008
.L_53:


//--------------------- .nv.info._Z11stencil_sumPdS_ii --------------------------
	.section	.nv.info._Z11stencil_sumPdS_ii,"",@"SHT_CUDA_INFO"
	.sectionflags	@""
	.align	4


	//----- nvinfo : EIATTR_CUDA_API_VERSION
	.align		4
        /*0000*/ 	.byte	0x04, 0x37
        /*0002*/ 	.short	(.L_55 - .L_54)
.L_54:
        /*0004*/ 	.word	0x00000082


	//----- nvinfo : EIATTR_KPARAM_INFO
	.align		4
.L_55:
        /*0008*/ 	.byte	0x04, 0x17
        /*000a*/ 	.short	(.L_57 - .L_56)
.L_56:
        /*000c*/ 	.word	0x00000000
        /*0010*/ 	.short	0x0003
        /*0012*/ 	.short	0x0014
        /*0014*/ 	.byte	0x00, 0xf0, 0x11, 0x00


	//----- nvinfo : EIATTR_KPARAM_INFO
	.align		4
.L_57:
        /*0018*/ 	.byte	0x04, 0x17
        /*001a*/ 	.short	(.L_59 - .L_58)
.L_58:
        /*001c*/ 	.word	0x00000000
        /*0020*/ 	.short	0x0002
        /*0022*/ 	.short	0x0010
        /*0024*/ 	.byte	0x00, 0xf0, 0x11, 0x00


	//----- nvinfo : EIATTR_KPARAM_INFO
	.align		4
.L_59:
        /*0028*/ 	.byte	0x04, 0x17
        /*002a*/ 	.short	(.L_61 - .L_60)
.L_60:
        /*002c*/ 	.word	0x00000000
        /*0030*/ 	.short	0x0001
        /*0032*/ 	.short	0x0008
        /*0034*/ 	.byte	0x00, 0xf5, 0x21, 0x00


	//----- nvinfo : EIATTR_KPARAM_INFO
	.align		4
.L_61:
        /*0038*/ 	.byte	0x04, 0x17
        /*003a*/ 	.short	(.L_63 - .L_62)
.L_62:
        /*003c*/ 	.word	0x00000000
        /*0040*/ 	.short	0x0000
        /*0042*/ 	.short	0x0000
        /*0044*/ 	.byte	0x00, 0xf5, 0x21, 0x00


	//----- nvinfo : EIATTR_SPARSE_MMA_MASK
	.align		4
.L_63:
        /*0048*/ 	.byte	0x03, 0x50
        /*004a*/ 	.short	0x0000


	//----- nvinfo : EIATTR_MAXREG_COUNT
	.align		4
        /*004c*/ 	.byte	0x03, 0x1b
        /*004e*/ 	.short	0x00ff


	//----- nvinfo : EIATTR_MERCURY_ISA_VERSION
	.align		4
        /*0050*/ 	.byte	0x03, 0x5f
        /*0052*/ 	.short	0x0101


	//----- nvinfo : EIATTR_VRC_CTA_INIT_COUNT
	.align		4
        /*0054*/ 	.byte	0x02, 0x4a
	.zero		1
	.zero		1


	//----- nvinfo : EIATTR_EXIT_INSTR_OFFSETS
	.align		4
        /*0058*/ 	.byte	0x04, 0x1c
        /*005a*/ 	.short	(.L_65 - .L_64)


	//   ....[0]....
.L_64:
        /*005c*/ 	.word	0x00000080


	//   ....[1]....
        /*0060*/ 	.word	0x000003b0


	//----- nvinfo : EIATTR_CBANK_PARAM_SIZE
	.align		4
.L_65:
        /*0064*/ 	.byte	0x03, 0x19
        /*0066*/ 	.short	0x0018


	//----- nvinfo : EIATTR_PARAM_CBANK
	.align		4
        /*0068*/ 	.byte	0x04, 0x0a
        /*006a*/ 	.short	(.L_67 - .L_66)
	.align		4
.L_66:
        /*006c*/ 	.word	index@(.nv.constant0._Z11stencil_sumPdS_ii)
        /*0070*/ 	.short	0x0380
        /*0072*/ 	.short	0x0018


	//----- nvinfo : EIATTR_SW_WAR
	.align		4
.L_67:
        /*0074*/ 	.byte	0x04, 0x36
        /*0076*/ 	.short	(.L_69 - .L_68)
.L_68:
        /*0078*/ 	.word	0x00000008
.L_69:


//--------------------- .nv.callgraph             --------------------------
	.section	.nv.callgraph,"",@"SHT_CUDA_CALLGRAPH"
	.align	4
	.sectionentsize	8
	.align		4
        /*0000*/ 	.word	0x00000000
	.align		4
        /*0004*/ 	.word	0xffffffff
	.align		4
        /*0008*/ 	.word	0x00000000
	.align		4
        /*000c*/ 	.word	0xfffffffe
	.align		4
        /*0010*/ 	.word	0x00000000
	.align		4
        /*0014*/ 	.word	0xfffffffd
	.align		4
        /*0018*/ 	.word	0x00000000
	.align		4
        /*001c*/ 	.word	0xfffffffc


//--------------------- .text._Z6reducePdS_ii     --------------------------
	.section	.text._Z6reducePdS_ii,"ax",@progbits
	.align	128
        .global         _Z6reducePdS_ii
        .type           _Z6reducePdS_ii,@function
        .size           _Z6reducePdS_ii,(.L_x_10 - _Z6reducePdS_ii)
        .other          _Z6reducePdS_ii,@"STO_CUDA_ENTRY STV_DEFAULT"
_Z6reducePdS_ii:
.text._Z6reducePdS_ii:
[----:B------:R-:W-:Y:S01]  /*0000*/  LDC R1, c[0x0][0x37c] ;  /* 0x0000df00ff017b82 */ /* 0x000fe20000000800 */
[----:B------:R-:W0:Y:S01]  /*0010*/  S2R R0, SR_CTAID.X ;  /* 0x0000000000007919 */ /* 0x000e220000002500 */
[----:B------:R-:W0:Y:S01]  /*0020*/  LDCU UR8, c[0x0][0x360] ;  /* 0x00006c00ff0877ac */ /* 0x000e220008000800 */
[----:B------:R-:W1:Y:S01]  /*0030*/  S2R R11, SR_TID.X ;  /* 0x00000000000b7919 */ /* 0x000e620000002100 */
[----:B------:R-:W2:Y:S01]  /*0040*/  LDCU.64 UR4, c[0x0][0x390] ;  /* 0x00007200ff0477ac */ /* 0x000ea20008000a00 */
[----:B------:R-:W3:Y:S01]  /*0050*/  LDCU.64 UR6, c[0x0][0x358] ;  /* 0x00006b00ff0677ac */ /* 0x000ee20008000a00 */
[----:B--2---:R-:W-:Y:S01]  /*0060*/  UIMAD UR4, UR5, UR4, URZ ;  /* 0x00000004050472a4 */ /* 0x004fe2000f8e02ff */
[----:B0-----:R-:W-:-:S04]  /*0070*/  IMAD R2, R0, UR8, RZ ;  /* 0x0000000800027c24 */ /* 0x001fc8000f8e02ff */
[----:B-1----:R-:W-:-:S04]  /*0080*/  IMAD R3, R2, 0x2, R11 ;  /* 0x0000000202037824 */ /* 0x002fc800078e020b */
[----:B------:R-:W-:-:S05]  /*0090*/  VIADD R7, R3, UR8 ;  /* 0x0000000803077c36 */ /* 0x000fca0008000000 */
[----:B------:R-:W-:-:S13]  /*00a0*/  ISETP.GE.U32.AND P1, PT, R7, UR4, PT ;  /* 0x0000000407007c0c */ /* 0x000fda000bf26070 */
[----:B------:R-:W0:Y:S02]  /*00b0*/  @!P1 LDC.64 R4, c[0x0][0x380] ;  /* 0x0000e000ff049b82 */ /* 0x000e240000000a00 */
[----:B0-----:R-:W-:-:S04]  /*00c0*/  @!P1 IMAD.WIDE R2, R3, 0x8, R4 ;  /* 0x0000000803029825 */ /* 0x001fc800078e0204 */
[----:B------:R-:W-:Y:S02]  /*00d0*/  @!P1 IMAD.WIDE.U32 R4, R7, 0x8, R4 ;  /* 0x0000000807049825 */ /* 0x000fe400078e0004 */
[----:B---3--:R-:W2:Y:S04]  /*00e0*/  @!P1 LDG.E.64 R2, desc[UR6][R2.64] ;  /* 0x0000000602029981 */ /* 0x008ea8000c1e1b00 */
[----:B------:R-:W2:Y:S01]  /*00f0*/  @!P1 LDG.E.64 R4, desc[UR6][R4.64] ;  /* 0x0000000604049981 */ /* 0x000ea2000c1e1b00 */
[----:B------:R-:W0:Y:S01]  /*0100*/  S2UR UR5, SR_CgaCtaId ;  /* 0x00000000000579c3 */ /* 0x000e220000008800 */
[----:B------:R-:W-:Y:S01]  /*0110*/  MOV R8, UR8 ;  /* 0x0000000800087c02 */ /* 0x000fe20008000f00 */
[----:B------:R-:W-:Y:S01]  /*0120*/  UMOV UR4, 0x400 ;  /* 0x0000040000047882 */ /* 0x000fe20000000000 */
[----:B------:R-:W-:-:S02]  /*0130*/  ISETP.NE.AND P0, PT, R11, RZ, PT ;  /* 0x000000ff0b00720c */ /* 0x000fc40003f05270 */
[----:B------:R-:W-:Y:S01]  /*0140*/  ISETP.GE.U32.AND P2, PT, R8, 0x2, PT ;  /* 0x000000020800780c */ /* 0x000fe20003f46070 */
[----:B0-----:R-:W-:-:S06]  /*0150*/  ULEA UR4, UR5, UR4, 0x18 ;  /* 0x0000000405047291 */ /* 0x001fcc000f8ec0ff */
[----:B------:R-:W-:Y:S01]  /*0160*/  LEA R9, R11, UR4, 0x3 ;  /* 0x000000040b097c11 */ /* 0x000fe2000f8e18ff */
[----:B--2---:R-:W-:-:S07]  /*0170*/  @!P1 DADD R6, R2, R4 ;  /* 0x0000000002069229 */ /* 0x004fce0000000004 */
[----:B------:R0:W-:Y:S04]  /*0180*/  @!P1 STS.64 [R9], R6 ;  /* 0x0000000609009388 */ /* 0x0001e80000000a00 */
[----:B------:R0:W-:Y:S01]  /*0190*/  @P1 STS.64 [R9], RZ ;  /* 0x000000ff09001388 */ /* 0x0001e20000000a00 */
[----:B------:R-:W-:Y:S06]  /*01a0*/  BAR.SYNC.DEFER_BLOCKING 0x0 ;  /* 0x0000000000007b1d */ /* 0x000fec0000010000 */
[----:B------:R-:W-:Y:S05]  /*01b0*/  @!P2 BRA `(.L_x_0) ;  /* 0x00000000002ca947 */ /* 0x000fea0003800000 */
.L_x_1:
[----:B------:R-:W-:-:S04]  /*01c0*/  SHF.R.U32.HI R10, RZ, 0x1, R8 ;  /* 0x00000001ff0a7819 */ /* 0x000fc80000011608 */
[----:B------:R-:W-:-:S13]  /*01d0*/  ISETP.GE.U32.AND P1, PT, R11, R10, PT ;  /* 0x0000000a0b00720c */ /* 0x000fda0003f26070 */
[----:B0-----:R-:W-:Y:S01]  /*01e0*/  @!P1 IMAD R6, R10, 0x8, R9 ;  /* 0x000000080a069824 */ /* 0x001fe200078e0209 */
[----:B------:R-:W-:Y:S04]  /*01f0*/  @!P1 LDS.64 R4, [R9] ;  /* 0x0000000009049984 */ /* 0x000fe80000000a00 */
[----:B------:R-:W0:Y:S02]  /*0200*/  @!P1 LDS.64 R2, [R6] ;  /* 0x0000000006029984 */ /* 0x000e240000000a00 */
[----:B0-----:R-:W-:-:S07]  /*0210*/  @!P1 DADD R2, R2, R4 ;  /* 0x0000000002029229 */ /* 0x001fce0000000004 */
[----:B------:R1:W-:Y:S01]  /*0220*/  @!P1 STS.64 [R9], R2 ;  /* 0x0000000209009388 */ /* 0x0003e20000000a00 */
[----:B------:R-:W-:Y:S01]  /*0230*/  BAR.SYNC.DEFER_BLOCKING 0x0 ;  /* 0x0000000000007b1d */ /* 0x000fe20000010000 */
[----:B------:R-:W-:Y:S02]  /*0240*/  ISETP.GT.U32.AND P1, PT, R8, 0x3, PT ;  /* 0x000000030800780c */ /* 0x000fe40003f24070 */
[----:B------:R-:W-:-:S11]  /*0250*/  MOV R8, R10 ;  /* 0x0000000a00087202 */ /* 0x000fd60000000f00 */
[----:B-1----:R-:W-:Y:S05]  /*0260*/  @P1 BRA `(.L_x_1) ;  /* 0xfffffffc00d41947 */ /* 0x002fea000383ffff */
.L_x_0:
[----:B------:R-:W-:Y:S05]  /*0270*/  @P0 EXIT ;  /* 0x000000000000094d */ /* 0x000fea0003800000 */
[----:B------:R-:W1:Y:S01]  /*0280*/  S2UR UR5, SR_CgaCtaId ;  /* 0x00000000000579c3 */ /* 0x000e620000008800 */
[----:B------:R-:W-:-:S07]  /*0290*/  UMOV UR4, 0x400 ;  /* 0x0000040000047882 */ /* 0x000fce0000000000 */
[----:B------:R-:W2:Y:S01]  /*02a0*/  LDC.64 R4, c[0x0][0x388] ;  /* 0x0000e200ff047b82 */ /* 0x000ea20000000a00 */
[----:B-1----:R-:W-:Y:S01]  /*02b0*/  ULEA UR4, UR5, UR4, 0x18 ;  /* 0x0000000405047291 */ /* 0x002fe2000f8ec0ff */
[----:B--2---:R-:W-:-:S08]  /*02c0*/  IMAD.WIDE.U32 R4, R0, 0x8, R4 ;  /* 0x0000000800047825 */ /* 0x004fd000078e0004 */
[----:B------:R-:W1:Y:S04]  /*02d0*/  LDS.64 R2, [UR4] ;  /* 0x00000004ff027984 */ /* 0x000e680008000a00 */
[----:B-1----:R-:W-:Y:S01]  /*02e0*/  STG.E.64 desc[UR6][R4.64], R2 ;  /* 0x0000000204007986 */ /* 0x002fe2000c101b06 */
[----:B------:R-:W-:Y:S05]  /*02f0*/  EXIT ;  /* 0x000000000000794d */ /* 0x000fea0003800000 */
.L_x_2:
[----:B------:R-:W-:-:S00]  /*0300*/  BRA `(.L_x_2) ;  /* 0xfffffffc00fc7947 */ /* 0x000fc0000383ffff */
[----:B------:R-:W-:-:S00]  /*0310*/  NOP ;  /* 0x0000000000007918 */ /* 0x000fc00000000000 */
        /* <DEDUP_REMOVED lines=14> */
.L_x_10:


//--------------------- .text._Z12stencil_normPdS_ii --------------------------
	.section	.text._Z12stencil_normPdS_ii,"ax",@progbits
	.align	128
        .global         _Z12stencil_normPdS_ii
        .type           _Z12stencil_normPdS_ii,@function
        .size           _Z12stencil_normPdS_ii,(.L_x_9 - _Z12stencil_normPdS_ii)
        .other          _Z12stencil_normPdS_ii,@"STO_CUDA_ENTRY STV_DEFAULT"
_Z12stencil_normPdS_ii:
.text._Z12stencil_normPdS_ii:
[----:B------:R-:W-:Y:S08]  /*0000*/  LDC R1, c[0x0][0x37c] ;  /* 0x0000df00ff017b82 */ /* 0x000ff00000000800 */
[----:B------:R-:W0:Y:S01]  /*0010*/  LDC R9, c[0x0][0x394] ;  /* 0x0000e500ff097b82 */ /* 0x000e220000000800 */
[----:B------:R-:W1:Y:S07]  /*0020*/  S2R R5, SR_TID.X ;  /* 0x0000000000057919 */ /* 0x000e6e0000002100 */
[----:B------:R-:W1:Y:S08]  /*0030*/  S2UR UR4, SR_CTAID.X ;  /* 0x00000000000479c3 */ /* 0x000e700000002500 */
[----:B------:R-:W1:Y:S01]  /*0040*/  LDC R10, c[0x0][0x360] ;  /* 0x0000d800ff0a7b82 */ /* 0x000e620000000800 */
[----:B0-----:R-:W-:-:S04]  /*0050*/  IABS R7, R9 ;  /* 0x0000000900077213 */ /* 0x001fc80000000000 */
[----:B------:R-:W0:Y:S01]  /*0060*/  I2F.RP R0, R7 ;  /* 0x0000000700007306 */ /* 0x000e220000209400 */
[----:B-1----:R-:W-:Y:S01]  /*0070*/  IMAD R10, R10, UR4, R5 ;  /* 0x000000040a0a7c24 */ /* 0x002fe2000f8e0205 */
[----:B------:R-:W1:Y:S06]  /*0080*/  LDCU UR4, c[0x0][0x390] ;  /* 0x00007200ff0477ac */ /* 0x000e6c0008000800 */
[----:B0-----:R-:W0:Y:S02]  /*0090*/  MUFU.RCP R0, R0 ;  /* 0x0000000000007308 */ /* 0x001e240000001000 */
[----:B0-----:R-:W-:Y:S01]  /*00a0*/  VIADD R2, R0, 0xffffffe ;  /* 0x0ffffffe00027836 */ /* 0x001fe20000000000 */
[----:B------:R-:W-:-:S05]  /*00b0*/  IABS R0, R10 ;  /* 0x0000000a00007213 */ /* 0x000fca0000000000 */
[----:B------:R0:W2:Y:S02]  /*00c0*/  F2I.FTZ.U32.TRUNC.NTZ R3, R2 ;  /* 0x0000000200037305 */ /* 0x0000a4000021f000 */
[----:B0-----:R-:W-:Y:S02]  /*00d0*/  IMAD.MOV.U32 R2, RZ, RZ, RZ ;  /* 0x000000ffff027224 */ /* 0x001fe400078e00ff */
[----:B--2---:R-:W-:-:S04]  /*00e0*/  IMAD.MOV R4, RZ, RZ, -R3 ;  /* 0x000000ffff047224 */ /* 0x004fc800078e0a03 */
[----:B------:R-:W-:-:S04]  /*00f0*/  IMAD R5, R4, R7, RZ ;  /* 0x0000000704057224 */ /* 0x000fc800078e02ff */
[----:B------:R-:W-:-:S04]  /*0100*/  IMAD.HI.U32 R3, R3, R5, R2 ;  /* 0x0000000503037227 */ /* 0x000fc800078e0002 */
[----:B-1----:R-:W-:Y:S02]  /*0110*/  IMAD R5, R9, UR4, RZ ;  /* 0x0000000409057c24 */ /* 0x002fe4000f8e02ff */
[----:B------:R-:W-:-:S03]  /*0120*/  IMAD.HI.U32 R3, R3, R0, RZ ;  /* 0x0000000003037227 */ /* 0x000fc600078e00ff */
[----:B------:R-:W-:Y:S01]  /*0130*/  ISETP.GE.AND P1, PT, R10, R5, PT ;  /* 0x000000050a00720c */ /* 0x000fe20003f26270 */
[----:B------:R-:W-:-:S04]  /*0140*/  IMAD.MOV R4, RZ, RZ, -R3 ;  /* 0x000000ffff047224 */ /* 0x000fc800078e0a03 */
[----:B------:R-:W-:-:S05]  /*0150*/  IMAD R0, R7, R4, R0 ;  /* 0x0000000407007224 */ /* 0x000fca00078e0200 */
[----:B------:R-:W-:-:S13]  /*0160*/  ISETP.GT.U32.AND P0, PT, R7, R0, PT ;  /* 0x000000000700720c */ /* 0x000fda0003f04070 */
[----:B------:R-:W-:Y:S01]  /*0170*/  @!P0 IADD3 R0, PT, PT, R0, -R7, RZ ;  /* 0x8000000700008210 */ /* 0x000fe20007ffe0ff */
[----:B------:R-:W-:-:S03]  /*0180*/  @!P0 VIADD R3, R3, 0x1 ;  /* 0x0000000103038836 */ /* 0x000fc60000000000 */
[----:B------:R-:W-:Y:S02]  /*0190*/  ISETP.GE.U32.AND P2, PT, R0, R7, PT ;  /* 0x000000070000720c */ /* 0x000fe40003f46070 */
[----:B------:R-:W-:-:S04]  /*01a0*/  LOP3.LUT R0, R10, R9, RZ, 0x3c, !PT ;  /* 0x000000090a007212 */ /* 0x000fc800078e3cff */
[----:B------:R-:W-:-:S07]  /*01b0*/  ISETP.GE.AND P0, PT, R0, RZ, PT ;  /* 0x000000ff0000720c */ /* 0x000fce0003f06270 */
[----:B------:R-:W-:Y:S01]  /*01c0*/  @P2 VIADD R3, R3, 0x1 ;  /* 0x0000000103032836 */ /* 0x000fe20000000000 */
[----:B------:R-:W-:-:S03]  /*01d0*/  ISETP.NE.AND P2, PT, R9, RZ, PT ;  /* 0x000000ff0900720c */ /* 0x000fc60003f45270 */
[----:B------:R-:W-:Y:S01]  /*01e0*/  IMAD.MOV.U32 R0, RZ, RZ, R3 ;  /* 0x000000ffff007224 */ /* 0x000fe200078e0003 */
[----:B------:R-:W-:Y:S09]  /*01f0*/  @P1 EXIT ;  /* 0x000000000000194d */ /* 0x000ff20003800000 */
[----:B------:R-:W0:Y:S01]  /*0200*/  LDC.64 R4, c[0x0][0x380] ;  /* 0x0000e000ff047b82 */ /* 0x000e220000000a00 */
[----:B------:R-:W-:Y:S01]  /*0210*/  @!P0 IMAD.MOV R0, RZ, RZ, -R0 ;  /* 0x000000ffff008224 */ /* 0x000fe200078e0a00 */
[----:B------:R-:W-:Y:S01]  /*0220*/  @!P2 LOP3.LUT R0, RZ, R9, RZ, 0x33, !PT ;  /* 0x00000009ff00a212 */ /* 0x000fe200078e33ff */
[----:B------:R-:W1:Y:S01]  /*0230*/  LDCU.64 UR4, c[0x0][0x358] ;  /* 0x00006b00ff0477ac */ /* 0x000e620008000a00 */
[----:B------:R-:W-:Y:S02]  /*0240*/  VIADD R15, R9, 0x2 ;  /* 0x00000002090f7836 */ /* 0x000fe40000000000 */
[C---:B------:R-:W-:Y:S01]  /*0250*/  IADD3 R3, PT, PT, -R0.reuse, RZ, RZ ;  /* 0x000000ff00037210 */ /* 0x040fe20007ffe1ff */
[----:B------:R-:W2:Y:S01]  /*0260*/  LDCU.64 UR6, c[0x0][0x380] ;  /* 0x00007000ff0677ac */ /* 0x000ea20008000a00 */
[----:B------:R-:W-:-:S03]  /*0270*/  IMAD R0, R0, R15, R15 ;  /* 0x0000000f00007224 */ /* 0x000fc600078e020f */
[----:B------:R-:W-:Y:S01]  /*0280*/  IMAD R3, R9, R3, R10 ;  /* 0x0000000309037224 */ /* 0x000fe200078e020a */
[----:B------:R-:W-:-:S03]  /*0290*/  SHF.R.S32.HI R9, RZ, 0x1f, R15 ;  /* 0x0000001fff097819 */ /* 0x000fc6000001140f */
[----:B------:R-:W-:-:S04]  /*02a0*/  IMAD.IADD R0, R0, 0x1, R3 ;  /* 0x0000000100007824 */ /* 0x000fc800078e0203 */
[----:B0-----:R-:W-:Y:S01]  /*02b0*/  IMAD.WIDE R4, R0, 0x8, R4 ;  /* 0x0000000800047825 */ /* 0x001fe200078e0204 */
[----:B------:R-:W-:-:S04]  /*02c0*/  IADD3 R11, P0, PT, -R15, R0, RZ ;  /* 0x000000000f0b7210 */ /* 0x000fc80007f1e1ff */
[----:B-1----:R-:W3:Y:S04]  /*02d0*/  LDG.E.64 R2, desc[UR4][R4.64+0x8] ;  /* 0x0000080404027981 */ /* 0x002ee8000c1e1b00 */
[----:B------:R-:W3:Y:S01]  /*02e0*/  LDG.E.64 R6, desc[UR4][R4.64] ;  /* 0x0000000404067981 */ /* 0x000ee2000c1e1b00 */
[----:B------:R-:W-:Y:S02]  /*02f0*/  LEA.HI.X.SX32 R0, R0, ~R9, 0x1, P0 ;  /* 0x8000000900007211 */ /* 0x000fe400000f0eff */
[C---:B--2---:R-:W-:Y:S01]  /*0300*/  LEA R12, P0, R11.reuse, UR6, 0x3 ;  /* 0x000000060b0c7c11 */ /* 0x044fe2000f8018ff */
[----:B------:R-:W2:Y:S03]  /*0310*/  LDG.E.64 R8, desc[UR4][R4.64+0x10] ;  /* 0x0000100404087981 */ /* 0x000ea6000c1e1b00 */
[----:B------:R-:W-:Y:S01]  /*0320*/  LEA.HI.X R13, R11, UR7, R0, 0x3, P0 ;  /* 0x000000070b0d7c11 */ /* 0x000fe200080f1c00 */
[----:B------:R-:W-:-:S05]  /*0330*/  IMAD.WIDE R14, R15, 0x8, R4 ;  /* 0x000000080f0e7825 */ /* 0x000fca00078e0204 */
[----:B------:R-:W4:Y:S04]  /*0340*/  LDG.E.64 R12, desc[UR4][R12.64+0x8] ;  /* 0x000008040c0c7981 */ /* 0x000f28000c1e1b00 */
[----:B------:R-:W5:Y:S01]  /*0350*/  LDG.E.64 R14, desc[UR4][R14.64+0x8] ;  /* 0x000008040e0e7981 */ /* 0x000f62000c1e1b00 */
[----:B------:R-:W-:Y:S01]  /*0360*/  BSSY.RECONVERGENT B0, `(.L_x_3) ;  /* 0x0000007000007945 */ /* 0x000fe20003800200 */
[----:B------:R-:W-:Y:S01]  /*0370*/  MOV R0, 0x3d0 ;  /* 0x000003d000007802 */ /* 0x000fe20000000f00 */
[----:B---3--:R-:W-:-:S08]  /*0380*/  DFMA R2, R2, 4, -R6 ;  /* 0x401000000202782b */ /* 0x008fd00000000806 */
[----:B--2---:R-:W-:-:S08]  /*0390*/  DADD R2, R2, -R8 ;  /* 0x0000000002027229 */ /* 0x004fd00000000808 */
[----:B----4-:R-:W-:-:S08]  /*03a0*/  DADD R2, R2, -R12 ;  /* 0x0000000002027229 */ /* 0x010fd0000000080c */
[----:B-----5:R-:W-:-:S11]  /*03b0*/  DADD R2, R2, -R14 ;  /* 0x0000000002027229 */ /* 0x020fd6000000080e */
[----:B------:R-:W-:Y:S05]  /*03c0*/  CALL.REL.NOINC `($_Z12stencil_normPdS_ii$__internal_accurate_pow) ;  /* 0x0000000000607944 */ /* 0x000fea0003c00000 */
[----:B------:R-:W-:Y:S05]  /*03d0*/  BSYNC.RECONVERGENT B0 ;  /* 0x0000000000007941 */ /* 0x000fea0003800200 */
.L_x_3:
[C---:B------:R-:W-:Y:S01]  /*03e0*/  DADD R4, R2.reuse, 2 ;  /* 0x4000000002047429 */ /* 0x040fe20000000000 */
[----:B------:R-:W0:Y:S01]  /*03f0*/  LDC.64 R6, c[0x0][0x388] ;  /* 0x0000e200ff067b82 */ /* 0x000e220000000a00 */
[C---:B------:R-:W-:Y:S01]  /*0400*/  DSETP.NEU.AND P1, PT, R2.reuse, RZ, PT ;  /* 0x000000ff0200722a */ /* 0x040fe20003f2d000 */
[----:B------:R-:W-:Y:S01]  /*0410*/  BSSY.RECONVERGENT B0, `(.L_x_4) ;  /* 0x000000e000007945 */ /* 0x000fe20003800200 */
[----:B------:R-:W-:-:S06]  /*0420*/  DSETP.NEU.AND P0, PT, R2, 1, PT ;  /* 0x3ff000000200742a */ /* 0x000fcc0003f0d000 */
[----:B------:R-:W-:Y:S01]  /*0430*/  LOP3.LUT R4, R5, 0x7ff00000, RZ, 0xc0, !PT ;  /* 0x7ff0000005047812 */ /* 0x000fe200078ec0ff */
[----:B------:R-:W-:-:S03]  /*0440*/  IMAD.MOV.U32 R5, RZ, RZ, R9 ;  /* 0x000000ffff057224 */ /* 0x000fc600078e0009 */
[----:B------:R-:W-:Y:S01]  /*0450*/  ISETP.NE.AND P2, PT, R4, 0x7ff00000, PT ;  /* 0x7ff000000400780c */ /* 0x000fe20003f45270 */
[----:B------:R-:W-:Y:S01]  /*0460*/  IMAD.MOV.U32 R4, RZ, RZ, R8 ;  /* 0x000000ffff047224 */ /* 0x000fe200078e0008 */
[----:B------:R-:W-:-:S11]  /*0470*/  @!P1 CS2R R4, SRZ ;  /* 0x0000000000049805 */ /* 0x000fd6000001ff00 */
[----:B------:R-:W-:Y:S05]  /*0480*/  @P2 BRA `(.L_x_5) ;  /* 0x0000000000182947 */ /* 0x000fea0003800000 */
[----:B------:R-:W-:-:S14]  /*0490*/  DSETP.NAN.AND P1, PT, R2, R2, PT ;  /* 0x000000020200722a */ /* 0x000fdc0003f28000 */
[----:B------:R-:W-:Y:S01]  /*04a0*/  @P1 DADD R4, R2, 2 ;  /* 0x4000000002041429 */ /* 0x000fe20000000000 */
[----:B------:R-:W-:Y:S10]  /*04b0*/  @P1 BRA `(.L_x_5) ;  /* 0x00000000000c1947 */ /* 0x000ff40003800000 */
[----:B------:R-:W-:-:S14]  /*04c0*/  DSETP.NEU.AND P1, PT, |R2|, +INF , PT ;  /* 0x7ff000000200742a */ /* 0x000fdc0003f2d200 */
[----:B------:R-:W-:Y:S01]  /*04d0*/  @!P1 MOV R4, 0x0 ;  /* 0x0000000000049802 */ /* 0x000fe20000000f00 */
[----:B------:R-:W-:-:S07]  /*04e0*/  @!P1 IMAD.MOV.U32 R5, RZ, RZ, 0x7ff00000 ;  /* 0x7ff00000ff059424 */ /* 0x000fce00078e00ff */
.L_x_5:
[----:B------:R-:W-:Y:S05]  /*04f0*/  BSYNC.RECONVERGENT B0 ;  /* 0x0000000000007941 */ /* 0x000fea0003800200 */
.L_x_4:
[----:B------:R-:W-:Y:S01]  /*0500*/  FSEL R2, R4, RZ, P0 ;  /* 0x000000ff04027208 */ /* 0x000fe20000000000 */
[----:B0-----:R-:W-:Y:S01]  /*0510*/  IMAD.WIDE R10, R10, 0x8, R6 ;  /* 0x000000080a0a7825 */ /* 0x001fe200078e0206 */
[----:B------:R-:W-:-:S05]  /*0520*/  FSEL R3, R5, 1.875, P0 ;  /* 0x3ff0000005037808 */ /* 0x000fca0000000000 */
[----:B------:R-:W-:Y:S01]  /*0530*/  STG.E.64 desc[UR4][R10.64], R2 ;  /* 0x000000020a007986 */ /* 0x000fe2000c101b04 */
[----:B------:R-:W-:Y:S05]  /*0540*/  EXIT ;  /* 0x000000000000794d */ /* 0x000fea0003800000 */
        .type           $_Z12stencil_normPdS_ii$__internal_accurate_pow,@function
        .size           $_Z12stencil_normPdS_ii$__internal_accurate_pow,(.L_x_9 - $_Z12stencil_normPdS_ii$__internal_accurate_pow)
$_Z12stencil_normPdS_ii$__internal_accurate_pow:
[----:B------:R-:W-:Y:S01]  /*0550*/  DADD R4, -RZ, |R2| ;  /* 0x00000000ff047229 */ /* 0x000fe20000000502 */
[----:B------:R-:W-:Y:S01]  /*0560*/  MOV R14, RZ ;  /* 0x000000ff000e7202 */ /* 0x000fe20000000f00 */
[----:B------:R-:W-:Y:S01]  /*0570*/  IMAD.MOV.U32 R18, RZ, RZ, 0x41ad3b5a ;  /* 0x41ad3b5aff127424 */ /* 0x000fe200078e00ff */
[----:B------:R-:W-:Y:S01]  /*0580*/  UMOV UR6, 0x7d2cafe2 ;  /* 0x7d2cafe200067882 */ /* 0x000fe20000000000 */
[----:B------:R-:W-:Y:S01]  /*0590*/  IMAD.MOV.U32 R19, RZ, RZ, 0x3ed0f5d2 ;  /* 0x3ed0f5d2ff137424 */ /* 0x000fe200078e00ff */
[----:B------:R-:W-:Y:S01]  /*05a0*/  UMOV UR7, 0x3eb0f5ff ;  /* 0x3eb0f5ff00077882 */ /* 0x000fe20000000000 */
[----:B------:R-:W-:Y:S01]  /*05b0*/  UMOV UR8, 0x3b39803f ;  /* 0x3b39803f00087882 */ /* 0x000fe20000000000 */
[----:B------:R-:W-:-:S03]  /*05c0*/  UMOV UR9, 0x3c7abc9e ;  /* 0x3c7abc9e00097882 */ /* 0x000fc60000000000 */
[----:B------:R-:W-:Y:S01]  /*05d0*/  ISETP.GT.U32.AND P0, PT, R5, 0xfffff, PT ;  /* 0x000fffff0500780c */ /* 0x000fe20003f04070 */
[----:B------:R-:W-:-:S12]  /*05e0*/  IMAD.MOV.U32 R6, RZ, RZ, R5 ;  /* 0x000000ffff067224 */ /* 0x000fd800078e0005 */
[----:B------:R-:W-:-:S10]  /*05f0*/  @!P0 DMUL R22, R4, 1.80143985094819840000e+16 ;  /* 0x4350000004168828 */ /* 0x000fd40000000000 */
[----:B------:R-:W-:Y:S01]  /*0600*/  @!P0 IMAD.MOV.U32 R6, RZ, RZ, R23 ;  /* 0x000000ffff068224 */ /* 0x000fe200078e0017 */
[----:B------:R-:W-:-:S04]  /*0610*/  @!P0 MOV R4, R22 ;  /* 0x0000001600048202 */ /* 0x000fc80000000f00 */
[----:B------:R-:W-:Y:S01]  /*0620*/  LOP3.LUT R6, R6, 0x800fffff, RZ, 0xc0, !PT ;  /* 0x800fffff06067812 */ /* 0x000fe200078ec0ff */
[----:B------:R-:W-:Y:S01]  /*0630*/  IMAD.MOV.U32 R12, RZ, RZ, R4 ;  /* 0x000000ffff0c7224 */ /* 0x000fe200078e0004 */
[----:B------:R-:W-:Y:S02]  /*0640*/  SHF.R.U32.HI R4, RZ, 0x14, R5 ;  /* 0x00000014ff047819 */ /* 0x000fe40000011605 */
[----:B------:R-:W-:Y:S02]  /*0650*/  LOP3.LUT R13, R6, 0x3ff00000, RZ, 0xfc, !PT ;  /* 0x3ff00000060d7812 */ /* 0x000fe400078efcff */
[----:B------:R-:W-:Y:S02]  /*0660*/  @!P0 LEA.HI R4, R23, 0xffffffca, RZ, 0xc ;  /* 0xffffffca17048811 */ /* 0x000fe400078f60ff */
[----:B------:R-:W-:-:S03]  /*0670*/  ISETP.GE.U32.AND P1, PT, R13, 0x3ff6a09f, PT ;  /* 0x3ff6a09f0d00780c */ /* 0x000fc60003f26070 */
[----:B------:R-:W-:-:S10]  /*0680*/  VIADD R5, R4, 0xfffffc01 ;  /* 0xfffffc0104057836 */ /* 0x000fd40000000000 */
[----:B------:R-:W-:Y:S02]  /*0690*/  @P1 VIADD R7, R13, 0xfff00000 ;  /* 0xfff000000d071836 */ /* 0x000fe40000000000 */
[----:B------:R-:W-:Y:S02]  /*06a0*/  @P1 VIADD R5, R4, 0xfffffc02 ;  /* 0xfffffc0204051836 */ /* 0x000fe40000000000 */
[----:B------:R-:W-:-:S03]  /*06b0*/  @P1 IMAD.MOV.U32 R13, RZ, RZ, R7 ;  /* 0x000000ffff0d1224 */ /* 0x000fc600078e0007 */
[----:B------:R-:W-:Y:S01]  /*06c0*/  LOP3.LUT R4, R5, 0x80000000, RZ, 0x3c, !PT ;  /* 0x8000000005047812 */ /* 0x000fe200078e3cff */
[----:B------:R-:W-:Y:S02]  /*06d0*/  IMAD.MOV.U32 R5, RZ, RZ, 0x43300000 ;  /* 0x43300000ff057424 */ /* 0x000fe400078e00ff */
[C---:B------:R-:W-:Y:S02]  /*06e0*/  DADD R8, R12.reuse, 1 ;  /* 0x3ff000000c087429 */ /* 0x040fe40000000000 */
[----:B------:R-:W-:-:S04]  /*06f0*/  DADD R12, R12, -1 ;  /* 0xbff000000c0c7429 */ /* 0x000fc80000000000 */
[----:B------:R-:W0:Y:S02]  /*0700*/  MUFU.RCP64H R15, R9 ;  /* 0x00000009000f7308 */ /* 0x000e240000001800 */
[----:B0-----:R-:W-:-:S08]  /*0710*/  DFMA R6, -R8, R14, 1 ;  /* 0x3ff000000806742b */ /* 0x001fd0000000010e */
[----:B------:R-:W-:-:S08]  /*0720*/  DFMA R6, R6, R6, R6 ;  /* 0x000000060606722b */ /* 0x000fd00000000006 */
[----:B------:R-:W-:-:S08]  /*0730*/  DFMA R14, R14, R6, R14 ;  /* 0x000000060e0e722b */ /* 0x000fd0000000000e */
[----:B------:R-:W-:-:S08]  /*0740*/  DMUL R6, R12, R14 ;  /* 0x0000000e0c067228 */ /* 0x000fd00000000000 */
[----:B------:R-:W-:-:S08]  /*0750*/  DFMA R6, R12, R14, R6 ;  /* 0x0000000e0c06722b */ /* 0x000fd00000000006 */
[----:B------:R-:W-:Y:S02]  /*0760*/  DMUL R16, R6, R6 ;  /* 0x0000000606107228 */ /* 0x000fe40000000000 */
[----:B------:R-:W-:-:S06]  /*0770*/  DADD R20, R12, -R6 ;  /* 0x000000000c147229 */ /* 0x000fcc0000000806 */
[----:B------:R-:W-:Y:S01]  /*0780*/  DFMA R8, R16, UR6, R18 ;  /* 0x0000000610087c2b */ /* 0x000fe20008000012 */
[----:B------:R-:W-:Y:S01]  /*0790*/  UMOV UR6, 0x75488a3f ;  /* 0x75488a3f00067882 */ /* 0x000fe20000000000 */
[----:B------:R-:W-:Y:S01]  /*07a0*/  UMOV UR7, 0x3ef3b20a ;  /* 0x3ef3b20a00077882 */ /* 0x000fe20000000000 */
[----:B------:R-:W-:-:S05]  /*07b0*/  DADD R20, R20, R20 ;  /* 0x0000000014147229 */ /* 0x000fca0000000014 */
[----:B------:R-:W-:Y:S01]  /*07c0*/  DFMA R8, R16, R8, UR6 ;  /* 0x0000000610087e2b */ /* 0x000fe20008000008 */
[----:B------:R-:W-:Y:S01]  /*07d0*/  UMOV UR6, 0xe4faecd5 ;  /* 0xe4faecd500067882 */ /* 0x000fe20000000000 */
[----:B------:R-:W-:Y:S01]  /*07e0*/  UMOV UR7, 0x3f1745cd ;  /* 0x3f1745cd00077882 */ /* 0x000fe20000000000 */
[-C--:B------:R-:W-:Y:S02]  /*07f0*/  DFMA R20, R12, -R6.reuse, R20 ;  /* 0x800000060c14722b */ /* 0x080fe40000000014 */
[----:B------:R-:W-:-:S03]  /*0800*/  DMUL R12, R6, R6 ;  /* 0x00000006060c7228 */ /* 0x000fc60000000000 */
[----:B------:R-:W-:Y:S01]  /*0810*/  DFMA R8, R16, R8, UR6 ;  /* 0x0000000610087e2b */ /* 0x000fe20008000008 */
[----:B------:R-:W-:Y:S01]  /*0820*/  UMOV UR6, 0x258a578b ;  /* 0x258a578b00067882 */ /* 0x000fe20000000000 */
[----:B------:R-:W-:Y:S01]  /*0830*/  UMOV UR7, 0x3f3c71c7 ;  /* 0x3f3c71c700077882 */ /* 0x000fe20000000000 */
[----:B------:R-:W-:-:S05]  /*0840*/  DMUL R14, R14, R20 ;  /* 0x000000140e0e7228 */ /* 0x000fca0000000000 */
[----:B------:R-:W-:Y:S01]  /*0850*/  DFMA R8, R16, R8, UR6 ;  /* 0x0000000610087e2b */ /* 0x000fe20008000008 */
[----:B------:R-:W-:Y:S01]  /*0860*/  UMOV UR6, 0x9242b910 ;  /* 0x9242b91000067882 */ /* 0x000fe20000000000 */
[----:B------:R-:W-:-:S06]  /*0870*/  UMOV UR7, 0x3f624924 ;  /* 0x3f62492400077882 */ /* 0x000fcc0000000000 */
[----:B------:R-:W-:Y:S01]  /*0880*/  DFMA R8, R16, R8, UR6 ;  /* 0x0000000610087e2b */ /* 0x000fe20008000008 */
[----:B------:R-:W-:Y:S01]  /*0890*/  UMOV UR6, 0x99999dfb ;  /* 0x99999dfb00067882 */ /* 0x000fe20000000000 */
[----:B------:R-:W-:-:S06]  /*08a0*/  UMOV UR7, 0x3f899999 ;  /* 0x3f89999900077882 */ /* 0x000fcc0000000000 */
[----:B------:R-:W-:Y:S01]  /*08b0*/  DFMA R18, R16, R8, UR6 ;  /* 0x0000000610127e2b */ /* 0x000fe20008000008 */
[----:B------:R-:W-:Y:S01]  /*08c0*/  UMOV UR6, 0x55555555 ;  /* 0x5555555500067882 */ /* 0x000fe20000000000 */
[----:B------:R-:W-:-:S06]  /*08d0*/  UMOV UR7, 0x3fb55555 ;  /* 0x3fb5555500077882 */ /* 0x000fcc0000000000 */
[----:B------:R-:W-:-:S08]  /*08e0*/  DFMA R8, R16, R18, UR6 ;  /* 0x0000000610087e2b */ /* 0x000fd00008000012 */
[----:B------:R-:W-:Y:S01]  /*08f0*/  DADD R24, -R8, UR6 ;  /* 0x0000000608187e29 */ /* 0x000fe20008000100 */
[----:B------:R-:W-:Y:S01]  /*0900*/  UMOV UR6, 0xb9e7b0 ;  /* 0x00b9e7b000067882 */ /* 0x000fe20000000000 */
[----:B------:R-:W-:-:S06]  /*0910*/  UMOV UR7, 0x3c46a4cb ;  /* 0x3c46a4cb00077882 */ /* 0x000fcc0000000000 */
[----:B------:R-:W-:Y:S02]  /*0920*/  DFMA R20, R16, R18, R24 ;  /* 0x000000121014722b */ /* 0x000fe40000000018 */
[C---:B------:R-:W-:Y:S01]  /*0930*/  DMUL R16, R6.reuse, R12 ;  /* 0x0000000c06107228 */ /* 0x040fe20000000000 */
[----:B------:R-:W-:Y:S01]  /*0940*/  VIADD R19, R15, 0x100000 ;  /* 0x001000000f137836 */ /* 0x000fe20000000000 */
[----:B------:R-:W-:Y:S01]  /*0950*/  DFMA R24, R6, R6, -R12 ;  /* 0x000000060618722b */ /* 0x000fe2000000080c */
[----:B------:R-:W-:-:S03]  /*0960*/  MOV R18, R14 ;  /* 0x0000000e00127202 */ /* 0x000fc60000000f00 */
[----:B------:R-:W-:Y:S01]  /*0970*/  DADD R20, R20, -UR6 ;  /* 0x8000000614147e29 */ /* 0x000fe20008000000 */
[----:B------:R-:W-:Y:S01]  /*0980*/  UMOV UR6, 0x80000000 ;  /* 0x8000000000067882 */ /* 0x000fe20000000000 */
[C---:B------:R-:W-:Y:S01]  /*0990*/  DFMA R26, R6.reuse, R12, -R16 ;  /* 0x0000000c061a722b */ /* 0x040fe20000000810 */
[----:B------:R-:W-:Y:S01]  /*09a0*/  UMOV UR7, 0x43300000 ;  /* 0x4330000000077882 */ /* 0x000fe20000000000 */
[----:B------:R-:W-:-:S04]  /*09b0*/  DFMA R24, R6, R18, R24 ;  /* 0x000000120618722b */ /* 0x000fc80000000018 */
[----:B------:R-:W-:Y:S02]  /*09c0*/  DADD R18, R8, R20 ;  /* 0x0000000008127229 */ /* 0x000fe40000000014 */
[----:B------:R-:W-:-:S06]  /*09d0*/  DFMA R26, R14, R12, R26 ;  /* 0x0000000c0e1a722b */ /* 0x000fcc000000001a */
[----:B------:R-:W-:Y:S02]  /*09e0*/  DMUL R12, R18, R16 ;  /* 0x00000010120c7228 */ /* 0x000fe40000000000 */
[----:B------:R-:W-:Y:S02]  /*09f0*/  DFMA R24, R6, R24, R26 ;  /* 0x000000180618722b */ /* 0x000fe4000000001a */
[----:B------:R-:W-:-:S04]  /*0a00*/  DADD R26, R8, -R18 ;  /* 0x00000000081a7229 */ /* 0x000fc80000000812 */
[----:B------:R-:W-:-:S04]  /*0a10*/  DFMA R8, R18, R16, -R12 ;  /* 0x000000101208722b */ /* 0x000fc8000000080c */
[----:B------:R-:W-:-:S04]  /*0a20*/  DADD R26, R20, R26 ;  /* 0x00000000141a7229 */ /* 0x000fc8000000001a */
[----:B------:R-:W-:-:S08]  /*0a30*/  DFMA R8, R18, R24, R8 ;  /* 0x000000181208722b */ /* 0x000fd00000000008 */
[----:B------:R-:W-:-:S08]  /*0a40*/  DFMA R26, R26, R16, R8 ;  /* 0x000000101a1a722b */ /* 0x000fd00000000008 */
[----:B------:R-:W-:-:S08]  /*0a50*/  DADD R16, R12, R26 ;  /* 0x000000000c107229 */ /* 0x000fd0000000001a */
[--C-:B------:R-:W-:Y:S02]  /*0a60*/  DADD R8, R6, R16.reuse ;  /* 0x0000000006087229 */ /* 0x100fe40000000010 */
[----:B------:R-:W-:-:S06]  /*0a70*/  DADD R12, R12, -R16 ;  /* 0x000000000c0c7229 */ /* 0x000fcc0000000810 */
[----:B------:R-:W-:Y:S02]  /*0a80*/  DADD R6, R6, -R8 ;  /* 0x0000000006067229 */ /* 0x000fe40000000808 */
[----:B------:R-:W-:-:S06]  /*0a90*/  DADD R12, R26, R12 ;  /* 0x000000001a0c7229 */ /* 0x000fcc000000000c */
[----:B------:R-:W-:-:S08]  /*0aa0*/  DADD R6, R16, R6 ;  /* 0x0000000010067229 */ /* 0x000fd00000000006 */
[----:B------:R-:W-:-:S08]  /*0ab0*/  DADD R6, R12, R6 ;  /* 0x000000000c067229 */ /* 0x000fd00000000006 */
[----:B------:R-:W-:Y:S02]  /*0ac0*/  DADD R6, R14, R6 ;  /* 0x000000000e067229 */ /* 0x000fe40000000006 */
[----:B------:R-:W-:Y:S01]  /*0ad0*/  DADD R14, R4, -UR6 ;  /* 0x80000006040e7e29 */ /* 0x000fe20008000000 */
[----:B------:R-:W-:Y:S01]  /*0ae0*/  UMOV UR6, 0xfefa39ef ;  /* 0xfefa39ef00067882 */ /* 0x000fe20000000000 */
[----:B------:R-:W-:-:S04]  /*0af0*/  UMOV UR7, 0x3fe62e42 ;  /* 0x3fe62e4200077882 */ /* 0x000fc80000000000 */
[----:B------:R-:W-:-:S08]  /*0b00*/  DADD R12, R8, R6 ;  /* 0x00000000080c7229 */ /* 0x000fd00000000006 */
[--C-:B------:R-:W-:Y:S02]  /*0b10*/  DFMA R4, R14, UR6, R12.reuse ;  /* 0x000000060e047c2b */ /* 0x100fe4000800000c */
[----:B------:R-:W-:-:S06]  /*0b20*/  DADD R8, R8, -R12 ;  /* 0x0000000008087229 */ /* 0x000fcc000000080c */
[----:B------:R-:W-:Y:S02]  /*0b30*/  DFMA R16, R14, -UR6, R4 ;  /* 0x800000060e107c2b */ /* 0x000fe40008000004 */
[----:B------:R-:W-:-:S06]  /*0b40*/  DADD R8, R6, R8 ;  /* 0x0000000006087229 */ /* 0x000fcc0000000008 */
[----:B------:R-:W-:-:S08]  /*0b50*/  DADD R16, -R12, R16 ;  /* 0x000000000c107229 */ /* 0x000fd00000000110 */
[----:B------:R-:W-:-:S08]  /*0b60*/  DADD R8, R8, -R16 ;  /* 0x0000000008087229 */ /* 0x000fd00000000810 */
[----:B------:R-:W-:-:S08]  /*0b70*/  DFMA R8, R14, UR8, R8 ;  /* 0x000000080e087c2b */ /* 0x000fd00008000008 */
[----:B------:R-:W-:-:S08]  /*0b80*/  DADD R6, R4, R8 ;  /* 0x0000000004067229 */ /* 0x000fd00000000008 */
[----:B------:R-:W-:Y:S02]  /*0b90*/  DADD R12, R4, -R6 ;  /* 0x00000000040c7229 */ /* 0x000fe40000000806 */
[----:B------:R-:W-:-:S06]  /*0ba0*/  DMUL R4, R6, 2 ;  /* 0x4000000006047828 */ /* 0x000fcc0000000000 */
[----:B------:R-:W-:Y:S02]  /*0bb0*/  DADD R12, R8, R12 ;  /* 0x00000000080c7229 */ /* 0x000fe4000000000c */
[----:B------:R-:W-:Y:S01]  /*0bc0*/  DFMA R6, R6, 2, -R4 ;  /* 0x400000000606782b */ /* 0x000fe20000000804 */
[----:B------:R-:W-:Y:S01]  /*0bd0*/  MOV R8, 0x652b82fe ;  /* 0x652b82fe00087802 */ /* 0x000fe20000000f00 */
[----:B------:R-:W-:-:S06]  /*0be0*/  IMAD.MOV.U32 R9, RZ, RZ, 0x3ff71547 ;  /* 0x3ff71547ff097424 */ /* 0x000fcc00078e00ff */
[----:B------:R-:W-:-:S08]  /*0bf0*/  DFMA R12, R12, 2, R6 ;  /* 0x400000000c0c782b */ /* 0x000fd00000000006 */
[----:B------:R-:W-:-:S08]  /*0c00*/  DADD R6, R4, R12 ;  /* 0x0000000004067229 */ /* 0x000fd0000000000c */
[----:B------:R-:W-:Y:S02]  /*0c10*/  DFMA R8, R6, R8, 6.75539944105574400000e+15 ;  /* 0x433800000608742b */ /* 0x000fe40000000008 */
[----:B------:R-:W-:Y:S01]  /*0c20*/  FSETP.GEU.AND P0, PT, |R7|, 4.1917929649353027344, PT ;  /* 0x4086232b0700780b */ /* 0x000fe20003f0e200 */
[----:B------:R-:W-:-:S05]  /*0c30*/  DADD R4, R4, -R6 ;  /* 0x0000000004047229 */ /* 0x000fca0000000806 */
[----:B------:R-:W-:-:S03]  /*0c40*/  DADD R14, R8, -6.75539944105574400000e+15 ;  /* 0xc3380000080e7429 */ /* 0x000fc60000000000 */
[----:B------:R-:W-:-:S05]  /*0c50*/  DADD R12, R12, R4 ;  /* 0x000000000c0c7229 */ /* 0x000fca0000000004 */
[----:B------:R-:W-:Y:S01]  /*0c60*/  DFMA R16, R14, -UR6, R6 ;  /* 0x800000060e107c2b */ /* 0x000fe20008000006 */
[----:B------:R-:W-:Y:S01]  /*0c70*/  UMOV UR6, 0x3b39803f ;  /* 0x3b39803f00067882 */ /* 0x000fe20000000000 */
[----:B------:R-:W-:-:S06]  /*0c80*/  UMOV UR7, 0x3c7abc9e ;  /* 0x3c7abc9e00077882 */ /* 0x000fcc0000000000 */
[----:B------:R-:W-:Y:S01]  /*0c90*/  DFMA R14, R14, -UR6, R16 ;  /* 0x800000060e0e7c2b */ /* 0x000fe20008000010 */
[----:B------:R-:W-:Y:S01]  /*0ca0*/  UMOV UR6, 0x69ce2bdf ;  /* 0x69ce2bdf00067882 */ /* 0x000fe20000000000 */
[----:B------:R-:W-:Y:S01]  /*0cb0*/  IMAD.MOV.U32 R16, RZ, RZ, -0x35dec16 ;  /* 0xfca213eaff107424 */ /* 0x000fe200078e00ff */
[----:B------:R-:W-:Y:S01]  /*0cc0*/  UMOV UR7, 0x3e5ade15 ;  /* 0x3e5ade1500077882 */ /* 0x000fe20000000000 */
[----:B------:R-:W-:-:S06]  /*0cd0*/  IMAD.MOV.U32 R17, RZ, RZ, 0x3e928af3 ;  /* 0x3e928af3ff117424 */ /* 0x000fcc00078e00ff */
[----:B------:R-:W-:Y:S01]  /*0ce0*/  DFMA R16, R14, UR6, R16 ;  /* 0x000000060e107c2b */ /* 0x000fe20008000010 */
        /* <DEDUP_REMOVED lines=24> */
[----:B------:R-:W-:-:S08]  /*0e70*/  DFMA R16, R14, R16, 1 ;  /* 0x3ff000000e10742b */ /* 0x000fd00000000010 */
[----:B------:R-:W-:-:S10]  /*0e80*/  DFMA R14, R14, R16, 1 ;  /* 0x3ff000000e0e742b */ /* 0x000fd40000000010 */
[----:B------:R-:W-:Y:S01]  /*0e90*/  LEA R5, R8, R15, 0x14 ;  /* 0x0000000f08057211 */ /* 0x000fe200078ea0ff */
[----:B------:R-:W-:Y:S01]  /*0ea0*/  IMAD.MOV.U32 R4, RZ, RZ, R14 ;  /* 0x000000ffff047224 */ /* 0x000fe200078e000e */
[----:B------:R-:W-:Y:S06]  /*0eb0*/  @!P0 BRA `(.L_x_6) ;  /* 0x0000000000308947 */ /* 0x000fec0003800000 */
[----:B------:R-:W-:Y:S01]  /*0ec0*/  FSETP.GEU.AND P1, PT, |R7|, 4.2275390625, PT ;  /* 0x408748000700780b */ /* 0x000fe20003f2e200 */
[C---:B------:R-:W-:Y:S02]  /*0ed0*/  DADD R16, R6.reuse, +INF ;  /* 0x7ff0000006107429 */ /* 0x040fe40000000000 */
[----:B------:R-:W-:-:S08]  /*0ee0*/  DSETP.GEU.AND P0, PT, R6, RZ, PT ;  /* 0x000000ff0600722a */ /* 0x000fd00003f0e000 */
[----:B------:R-:W-:Y:S02]  /*0ef0*/  FSEL R5, R17, RZ, P0 ;  /* 0x000000ff11057208 */ /* 0x000fe40000000000 */
[----:B------:R-:W-:-:S04]  /*0f00*/  @!P1 LEA.HI R4, R8, R8, RZ, 0x1 ;  /* 0x0000000808049211 */ /* 0x000fc800078f08ff */
[----:B------:R-:W-:Y:S02]  /*0f10*/  @!P1 SHF.R.S32.HI R7, RZ, 0x1, R4 ;  /* 0x00000001ff079819 */ /* 0x000fe40000011404 */
[----:B------:R-:W-:-:S03]  /*0f20*/  FSEL R4, R16, RZ, P0 ;  /* 0x000000ff10047208 */ /* 0x000fc60000000000 */
[----:B------:R-:W-:Y:S02]  /*0f30*/  @!P1 IMAD.IADD R6, R8, 0x1, -R7 ;  /* 0x0000000108069824 */ /* 0x000fe400078e0a07 */
[----:B------:R-:W-:-:S03]  /*0f40*/  @!P1 IMAD R15, R7, 0x100000, R15 ;  /* 0x00100000070f9824 */ /* 0x000fc600078e020f */
[----:B------:R-:W-:Y:S02]  /*0f50*/  @!P1 LEA R7, R6, 0x3ff00000, 0x14 ;  /* 0x3ff0000006079811 */ /* 0x000fe400078ea0ff */
[----:B------:R-:W-:-:S06]  /*0f60*/  @!P1 MOV R6, RZ ;  /* 0x000000ff00069202 */ /* 0x000fcc0000000f00 */
[----:B------:R-:W-:-:S11]  /*0f70*/  @!P1 DMUL R4, R14, R6 ;  /* 0x000000060e049228 */ /* 0x000fd60000000000 */
.L_x_6:
[----:B------:R-:W-:Y:S02]  /*0f80*/  DFMA R6, R12, R4, R4 ;  /* 0x000000040c06722b */ /* 0x000fe40000000004 */
[----:B------:R-:W-:-:S08]  /*0f90*/  DSETP.NEU.AND P0, PT, |R4|, +INF , PT ;  /* 0x7ff000000400742a */ /* 0x000fd00003f0d200 */
[----:B------:R-:W-:Y:S01]  /*0fa0*/  FSEL R8, R4, R6, !P0 ;  /* 0x0000000604087208 */ /* 0x000fe20004000000 */
[----:B------:R-:W-:Y:S01]  /*0fb0*/  IMAD.MOV.U32 R4, RZ, RZ, R0 ;  /* 0x000000ffff047224 */ /* 0x000fe200078e0000 */
[----:B------:R-:W-:Y:S01]  /*0fc0*/  FSEL R9, R5, R7, !P0 ;  /* 0x0000000705097208 */ /* 0x000fe20004000000 */
[----:B------:R-:W-:-:S04]  /*0fd0*/  IMAD.MOV.U32 R5, RZ, RZ, 0x0 ;  /* 0x00000000ff057424 */ /* 0x000fc800078e00ff */
[----:B------:R-:W-:Y:S05]  /*0fe0*/  RET.REL.NODEC R4 `(_Z12stencil_normPdS_ii) ;  /* 0xfffffff004047950 */ /* 0x000fea0003c3ffff */
.L_x_7:
        /* <DEDUP_REMOVED lines=9> */
.L_x_9:


//--------------------- .text._Z11stencil_sumPdS_ii --------------------------
	.section	.text._Z11stencil_sumPdS_ii,"ax",@progbits
	.align	128
        .global         _Z11stencil_sumPdS_ii
        .type           _Z11stencil_sumPdS_ii,@function
        .size           _Z11stencil_sumPdS_ii,(.L_x_12 - _Z11stencil_sumPdS_ii)
        .other          _Z11stencil_sumPdS_ii,@"STO_CUDA_ENTRY STV_DEFAULT"
_Z11stencil_sumPdS_ii:
.text._Z11stencil_sumPdS_ii:
[----:B------:R-:W-:Y:S01]  /*0000*/  LDC R1, c[0x0][0x37c] ;  /* 0x0000df00ff017b82 */ /* 0x000fe20000000800 */
[----:B------:R-:W0:Y:S07]  /*0010*/  S2R R5, SR_TID.X ;  /* 0x0000000000057919 */ /* 0x000e2e0000002100 */
[----:B------:R-:W0:Y:S08]  /*0020*/  S2UR UR4, SR_CTAID.X ;  /* 0x00000000000479c3 */ /* 0x000e300000002500 */
[----:B------:R-:W0:Y:S08]  /*0030*/  LDC R0, c[0x0][0x360] ;  /* 0x0000d800ff007b82 */ /* 0x000e300000000800 */
[----:B------:R-:W1:Y:S01]  /*0040*/  LDC.64 R2, c[0x0][0x390] ;  /* 0x0000e400ff027b82 */ /* 0x000e620000000a00 */
[----:B0-----:R-:W-:-:S02]  /*0050*/  IMAD R0, R0, UR4, R5 ;  /* 0x0000000400007c24 */ /* 0x001fc4000f8e0205 */
[----:B-1----:R-:W-:-:S05]  /*0060*/  IMAD R5, R3, R2, RZ ;  /* 0x0000000203057224 */ /* 0x002fca00078e02ff */
[----:B------:R-:W-:-:S13]  /*0070*/  ISETP.GE.AND P0, PT, R0, R5, PT ;  /* 0x000000050000720c */ /* 0x000fda0003f06270 */
[----:B------:R-:W-:Y:S05]  /*0080*/  @P0 EXIT ;  /* 0x000000000000094d */ /* 0x000fea0003800000 */
[----:B------:R-:W-:Y:S01]  /*0090*/  IABS R7, R3 ;  /* 0x0000000300077213 */ /* 0x000fe20000000000 */
[----:B------:R-:W0:Y:S01]  /*00a0*/  LDCU.64 UR6, c[0x0][0x380] ;  /* 0x00007000ff0677ac */ /* 0x000e220008000a00 */
[----:B------:R-:W-:Y:S02]  /*00b0*/  IADD3 R11, PT, PT, R3, 0x2, RZ ;  /* 0x00000002030b7810 */ /* 0x000fe40007ffe0ff */
[----:B------:R-:W1:Y:S01]  /*00c0*/  I2F.RP R2, R7 ;  /* 0x0000000700027306 */ /* 0x000e620000209400 */
[----:B------:R-:W2:Y:S07]  /*00d0*/  LDCU.64 UR4, c[0x0][0x358] ;  /* 0x00006b00ff0477ac */ /* 0x000eae0008000a00 */
[----:B-1----:R-:W1:Y:S02]  /*00e0*/  MUFU.RCP R2, R2 ;  /* 0x0000000200027308 */ /* 0x002e640000001000 */
[----:B-1----:R-:W-:-:S06]  /*00f0*/  VIADD R4, R2, 0xffffffe ;  /* 0x0ffffffe02047836 */ /* 0x002fcc0000000000 */
[----:B------:R1:W3:Y:S02]  /*0100*/  F2I.FTZ.U32.TRUNC.NTZ R5, R4 ;  /* 0x0000000400057305 */ /* 0x0002e4000021f000 */
[----:B-1----:R-:W-:Y:S02]  /*0110*/  HFMA2 R4, -RZ, RZ, 0, 0 ;  /* 0x00000000ff047431 */ /* 0x002fe400000001ff */
[----:B---3--:R-:W-:-:S04]  /*0120*/  IMAD.MOV R6, RZ, RZ, -R5 ;  /* 0x000000ffff067224 */ /* 0x008fc800078e0a05 */
[----:B------:R-:W-:Y:S01]  /*0130*/  IMAD R9, R6, R7, RZ ;  /* 0x0000000706097224 */ /* 0x000fe200078e02ff */
[----:B------:R-:W-:-:S03]  /*0140*/  IABS R6, R0 ;  /* 0x0000000000067213 */ /* 0x000fc60000000000 */
[----:B------:R-:W-:-:S06]  /*0150*/  IMAD.HI.U32 R5, R5, R9, R4 ;  /* 0x0000000905057227 */ /* 0x000fcc00078e0004 */
[----:B------:R-:W-:-:S04]  /*0160*/  IMAD.HI.U32 R5, R5, R6, RZ ;  /* 0x0000000605057227 */ /* 0x000fc800078e00ff */
[----:B------:R-:W-:-:S04]  /*0170*/  IMAD.MOV R2, RZ, RZ, -R5 ;  /* 0x000000ffff027224 */ /* 0x000fc800078e0a05 */
[----:B------:R-:W-:-:S05]  /*0180*/  IMAD R2, R7, R2, R6 ;  /* 0x0000000207027224 */ /* 0x000fca00078e0206 */
[----:B------:R-:W-:-:S13]  /*0190*/  ISETP.GT.U32.AND P2, PT, R7, R2, PT ;  /* 0x000000020700720c */ /* 0x000fda0003f44070 */
[-C--:B------:R-:W-:Y:S01]  /*01a0*/  @!P2 IADD3 R2, PT, PT, R2, -R7.reuse, RZ ;  /* 0x800000070202a210 */ /* 0x080fe20007ffe0ff */
[----:B------:R-:W-:Y:S01]  /*01b0*/  @!P2 VIADD R5, R5, 0x1 ;  /* 0x000000010505a836 */ /* 0x000fe20000000000 */
[----:B------:R-:W-:Y:S02]  /*01c0*/  ISETP.NE.AND P2, PT, R3, RZ, PT ;  /* 0x000000ff0300720c */ /* 0x000fe40003f45270 */
[----:B------:R-:W-:Y:S02]  /*01d0*/  ISETP.GE.U32.AND P0, PT, R2, R7, PT ;  /* 0x000000070200720c */ /* 0x000fe40003f06070 */
[----:B------:R-:W-:Y:S02]  /*01e0*/  LOP3.LUT R2, R0, R3, RZ, 0x3c, !PT ;  /* 0x0000000300027212 */ /* 0x000fe400078e3cff */
[----:B------:R-:W-:Y:S02]  /*01f0*/  SHF.R.S32.HI R7, RZ, 0x1f, R11 ;  /* 0x0000001fff077819 */ /* 0x000fe4000001140b */
[----:B------:R-:W-:-:S07]  /*0200*/  ISETP.GE.AND P1, PT, R2, RZ, PT ;  /* 0x000000ff0200720c */ /* 0x000fce0003f26270 */
[----:B------:R-:W-:-:S05]  /*0210*/  @P0 IADD3 R5, PT, PT, R5, 0x1, RZ ;  /* 0x0000000105050810 */ /* 0x000fca0007ffe0ff */
[----:B------:R-:W-:Y:S02]  /*0220*/  IMAD.MOV.U32 R2, RZ, RZ, R5 ;  /* 0x000000ffff027224 */ /* 0x000fe400078e0005 */
[----:B------:R-:W1:Y:S03]  /*0230*/  LDC.64 R4, c[0x0][0x380] ;  /* 0x0000e000ff047b82 */ /* 0x000e660000000a00 */
[----:B------:R-:W-:Y:S02]  /*0240*/  @!P1 IADD3 R2, PT, PT, -R2, RZ, RZ ;  /* 0x000000ff02029210 */ /* 0x000fe40007ffe1ff */
[----:B------:R-:W-:-:S05]  /*0250*/  @!P2 LOP3.LUT R2, RZ, R3, RZ, 0x33, !PT ;  /* 0x00000003ff02a212 */ /* 0x000fca00078e33ff */
[----:B------:R-:W-:-:S04]  /*0260*/  IMAD.MOV R6, RZ, RZ, -R2 ;  /* 0x000000ffff067224 */ /* 0x000fc800078e0a02 */
[----:B------:R-:W-:Y:S02]  /*0270*/  IMAD R3, R3, R6, R0 ;  /* 0x0000000603037224 */ /* 0x000fe400078e0200 */
[----:B------:R-:W-:-:S04]  /*0280*/  IMAD R0, R2, R11, R11 ;  /* 0x0000000b02007224 */ /* 0x000fc800078e020b */
[----:B------:R-:W-:-:S04]  /*0290*/  IMAD.IADD R0, R0, 0x1, R3 ;  /* 0x0000000100007824 */ /* 0x000fc800078e0203 */
[----:B-1----:R-:W-:Y:S01]  /*02a0*/  IMAD.WIDE R2, R0, 0x8, R4 ;  /* 0x0000000800027825 */ /* 0x002fe200078e0204 */
[----:B------:R-:W-:-:S04]  /*02b0*/  IADD3 R9, P0, PT, -R11, R0, RZ ;  /* 0x000000000b097210 */ /* 0x000fc80007f1e1ff */
[----:B------:R-:W-:Y:S01]  /*02c0*/  LEA.HI.X.SX32 R10, R0, ~R7, 0x1, P0 ;  /* 0x80000007000a7211 */ /* 0x000fe200000f0eff */
[----:B--2---:R-:W2:Y:S01]  /*02d0*/  LDG.E.64 R4, desc[UR4][R2.64] ;  /* 0x0000000402047981 */ /* 0x004ea2000c1e1b00 */
[----:B0-----:R-:W-:-:S03]  /*02e0*/  LEA R8, P0, R9, UR6, 0x3 ;  /* 0x0000000609087c11 */ /* 0x001fc6000f8018ff */
[----:B------:R-:W2:Y:S01]  /*02f0*/  LDG.E.64 R6, desc[UR4][R2.64+0x10] ;  /* 0x0000100402067981 */ /* 0x000ea2000c1e1b00 */
[----:B------:R-:W-:Y:S01]  /*0300*/  LEA.HI.X R9, R9, UR7, R10, 0x3, P0 ;  /* 0x0000000709097c11 */ /* 0x000fe200080f1c0a */
[----:B------:R-:W-:-:S05]  /*0310*/  IMAD.WIDE R10, R11, 0x8, R2 ;  /* 0x000000080b0a7825 */ /* 0x000fca00078e0202 */
[----:B------:R-:W3:Y:S04]  /*0320*/  LDG.E.64 R8, desc[UR4][R8.64+0x8] ;  /* 0x0000080408087981 */ /* 0x000ee8000c1e1b00 */
[----:B------:R-:W4:Y:S01]  /*0330*/  LDG.E.64 R10, desc[UR4][R10.64+0x8] ;  /* 0x000008040a0a7981 */ /* 0x000f22000c1e1b00 */
[----:B--2---:R-:W-:Y:S01]  /*0340*/  DADD R4, R4, R6 ;  /* 0x0000000004047229 */ /* 0x004fe20000000006 */
[----:B------:R-:W0:Y:S07]  /*0350*/  LDC.64 R6, c[0x0][0x388] ;  /* 0x0000e200ff067b82 */ /* 0x000e2e0000000a00 */
[----:B---3--:R-:W-:-:S08]  /*0360*/  DADD R4, R4, R8 ;  /* 0x0000000004047229 */ /* 0x008fd00000000008 */
[----:B----4-:R-:W-:-:S08]  /*0370*/  DADD R4, R4, R10 ;  /* 0x0000000004047229 */ /* 0x010fd0000000000a */
[----:B------:R-:W-:Y:S01]  /*0380*/  DMUL R4, R4, 0.25 ;  /* 0x3fd0000004047828 */ /* 0x000fe20000000000 */
[----:B0-----:R-:W-:-:S06]  /*0390*/  IMAD.WIDE R6, R0, 0x8, R6 ;  /* 0x0000000800067825 */ /* 0x001fcc00078e0206 */
[----:B------:R-:W-:Y:S01]  /*03a0*/  STG.E.64 desc[UR4][R6.64+0x8], R4 ;  /* 0x0000080406007986 */ /* 0x000fe2000c101b04 */
[----:B------:R-:W-:Y:S05]  /*03b0*/  EXIT ;  /* 0x000000000000794d */ /* 0x000fea0003800000 */
.L_x_8:
        /* <DEDUP_REMOVED lines=12> */
.L_x_12:


//--------------------- .nv.shared._Z6reducePdS_ii --------------------------
	.section	.nv.shared._Z6reducePdS_ii,"aw",@nobits
	.sectionflags	@""
	.align	16
	.zero		1024


//--------------------- .nv.shared.reserved.0     --------------------------
	.section	.nv.shared.reserved.0,"aw",@nobits
	.weak		__nv_reservedSMEM_offset_0_alias
	.size		__nv_reservedSMEM_offset_0_alias, 0, 64
	.other		__nv_reservedSMEM_offset_0_alias,@"STO_CUDA_RESERVED_SHARED STV_DEFAULT"
__nv_reservedSMEM_offset_0_alias:
	.zero		0
	.zero		64


//--------------------- .nv.shared._Z12stencil_normPdS_ii --------------------------
	.section	.nv.shared._Z12stencil_normPdS_ii,"aw",@nobits
	.sectionflags	@""
	.align	16
	.zero		1024


//--------------------- .nv.shared._Z11stencil_sumPdS_ii --------------------------
	.section	.nv.shared._Z11stencil_sumPdS_ii,"aw",@nobits
	.sectionflags	@""
	.align	16
	.zero		1024


//--------------------- .nv.constant0._Z6reducePdS_ii --------------------------
	.section	.nv.constant0._Z6reducePdS_ii,"a",@progbits
	.sectionflags	@""
	.align	4
.nv.constant0._Z6reducePdS_ii:
	.zero		920


//--------------------- .nv.constant0._Z12stencil_normPdS_ii --------------------------
	.section	.nv.constant0._Z12stencil_normPdS_ii,"a",@progbits
	.sectionflags	@""
	.align	4
.nv.constant0._Z12stencil_normPdS_ii:
	.zero		920


//--------------------- .nv.constant0._Z11stencil_sumPdS_ii --------------------------
	.section	.nv.constant0._Z11stencil_sumPdS_ii,"a",@progbits
	.sectionflags	@""
	.align	4
.nv.constant0._Z11stencil_sumPdS_ii:
	.zero		920


//--------------------- SYMBOLS --------------------------

	.type		.nv.reservedSmem.offset0,@object
	.size		.nv.reservedSmem.offset0,0x4
	.type		.nv.reservedSmem.cap,@object
	.size		.nv.reservedSmem.cap,0x4
